def matmul_kernel(
    a_ptr,
    b_ptr,
    c_ptr,
    M,
    N,
    K,
    stride_am,
    stride_ak,
    stride_bk,
    stride_bn,
    stride_cm,
    stride_cn,
    BLOCK_M: tl.constexpr,
    BLOCK_N: tl.constexpr,
    BLOCK_K: tl.constexpr,
    GROUP_M: tl.constexpr,
):
    pid = tl.program_id(axis=0)
    num_pid_m = tl.cdiv(M, BLOCK_M)
    num_pid_n = tl.cdiv(N, BLOCK_N)
    num_pid_in_group = GROUP_M * num_pid_n
    group_id = pid // num_pid_in_group
    first_pid_m = group_id * GROUP_M
    group_size_m = min(num_pid_m - first_pid_m, GROUP_M)
    pid_m = first_pid_m + ((pid % num_pid_in_group) % group_size_m)
    pid_n = (pid % num_pid_in_group) // group_size_m

    offs_am = (pid_m * BLOCK_M + tl.arange(0, BLOCK_M)) % M
    offs_bn = (pid_n * BLOCK_N + tl.arange(0, BLOCK_N)) % N
    offs_k = tl.arange(0, BLOCK_K)
    a_ptrs = a_ptr + offs_am[:, None] * stride_am + offs_k[None, :] * stride_ak
    b_ptrs = b_ptr + offs_k[:, None] * stride_bk + offs_bn[None, :] * stride_bn

    acc = tl.zeros((BLOCK_M, BLOCK_N), dtype=tl.float32)
    for kk in range(0, tl.cdiv(K, BLOCK_K)):
        a = tl.load(a_ptrs, mask=offs_k[None, :] < K - kk * BLOCK_K, other=0.0)
        b = tl.load(b_ptrs, mask=offs_k[:, None] < K - kk * BLOCK_K, other=0.0)
        acc = tl.dot(a, b, acc)
        a_ptrs += BLOCK_K * stride_ak
        b_ptrs += BLOCK_K * stride_bk

    c = acc.to(c_ptr.dtype.element_ty)
    offs_cm = pid_m * BLOCK_M + tl.arange(0, BLOCK_M)
    offs_cn = pid_n * BLOCK_N + tl.arange(0, BLOCK_N)
    c_ptrs = c_ptr + offs_cm[:, None] * stride_cm + offs_cn[None, :] * stride_cn
    mask = (offs_cm[:, None] < M) & (offs_cn[None, :] < N)
    tl.store(c_ptrs, c, mask=mask)

# config = {"BLOCK_K": 64, "BLOCK_M": 256, "BLOCK_N": 64, "GROUP_M": 8, "arch": "sm_100", "dtype": "bf16", "num_ctas": 2, "num_stages": 3, "num_warps": 4}
# arch = sm_100


// ===== COMPILED SASS (sm_100a) =====

	.target	sm_100a

	.elftype	@"ET_EXEC"


//--------------------- .note.nv.tkinfo           --------------------------
	.section	.note.nv.tkinfo,"",@"SHT_NOTE"
	.sectionflags	@"SHF_NOTE_NV_TKINFO"
	.tkinfo
        /*0018*/ 	.word	0x00000081
        /*0030*/ 	.string	""
        /*0030*/ 	.string	"ptxas-blackwell"
        /*0030*/ 	.string	"Cuda compilation tools, release 12.9, V12.9.86"
        /*0030*/ 	.string	"Build cuda_12.9.r12.9/compiler.36037853_0"
        /*0030*/ 	.string	"-v  -suppress-debug-info  -lineinfo  -arch sm_100a "



//--------------------- .note.nv.cuver            --------------------------
	.section	.note.nv.cuver,"",@"SHT_NOTE"
	.sectionflags	@"SHF_NOTE_NV_CUVER"
        /*0018*/ 	.short	0x0001
        /*001a*/ 	.short	0x0064
        /*001c*/ 	.short	0x0001
        /*001e*/ 	.short	0x0000
        /*0020*/ 	.short	0x0001
        /*0022*/ 	.short	0x0000


//--------------------- .nv.info                  --------------------------
	.section	.nv.info,"",@"SHT_CUDA_INFO"
	.align	4


	//----- nvinfo : EIATTR_REGCOUNT
	.align		4
        /*0000*/ 	.byte	0x04, 0x2f
        /*0002*/ 	.short	(.L_6 - .L_5)
	.align		4
.L_5:
        /*0004*/ 	.word	index@(matmul_kernel)
        /*0008*/ 	.word	0x000000e6


	//----- nvinfo : EIATTR_FRAME_SIZE
	.align		4
.L_6:
        /*000c*/ 	.byte	0x04, 0x11
        /*000e*/ 	.short	(.L_8 - .L_7)
	.align		4
.L_7:
        /*0010*/ 	.word	index@($__internal_2_$__cuda_sm10x_tcgen05_guardrail_trap_unallocated_columns_being_dealloced)
        /*0014*/ 	.word	0x00000000


	//----- nvinfo : EIATTR_FRAME_SIZE
	.align		4
.L_8:
        /*0018*/ 	.byte	0x04, 0x11
        /*001a*/ 	.short	(.L_10 - .L_9)
	.align		4
.L_9:
        /*001c*/ 	.word	index@($__internal_1_$__cuda_sm10x_tcgen05_guardrail_trap_phase_invalid_during_alloc)
        /*0020*/ 	.word	0x00000000


	//----- nvinfo : EIATTR_FRAME_SIZE
	.align		4
.L_10:
        /*0024*/ 	.byte	0x04, 0x11
        /*0026*/ 	.short	(.L_12 - .L_11)
	.align		4
.L_11:
        /*0028*/ 	.word	index@($__internal_0_$__cuda_sm10x_tcgen05_guardrail_trap_col_being_dealloced_not_returned_by_alloc)
        /*002c*/ 	.word	0x00000000


	//----- nvinfo : EIATTR_FRAME_SIZE
	.align		4
.L_12:
        /*0030*/ 	.byte	0x04, 0x11
        /*0032*/ 	.short	(.L_14 - .L_13)
	.align		4
.L_13:
        /*0034*/ 	.word	index@(matmul_kernel)
        /*0038*/ 	.word	0x00000000


	//----- nvinfo : EIATTR_MIN_STACK_SIZE
	.align		4
.L_14:
        /*003c*/ 	.byte	0x04, 0x12
        /*003e*/ 	.short	(.L_16 - .L_15)
	.align		4
.L_15:
        /*0040*/ 	.word	index@(matmul_kernel)
        /*0044*/ 	.word	0x00000000
.L_16:


//--------------------- .nv.info.matmul_kernel    --------------------------
	.section	.nv.info.matmul_kernel,"",@"SHT_CUDA_INFO"
	.sectionflags	@""
	.align	4


	//----- nvinfo : EIATTR_CUDA_API_VERSION
	.align		4
        /*0000*/ 	.byte	0x04, 0x37
        /*0002*/ 	.short	(.L_18 - .L_17)
.L_17:
        /*0004*/ 	.word	0x00000081


	//----- nvinfo : EIATTR_KPARAM_INFO
	.align		4
.L_18:
        /*0008*/ 	.byte	0x04, 0x17
        /*000a*/ 	.short	(.L_20 - .L_19)
.L_19:
        /*000c*/ 	.word	0x00000000
        /*0010*/ 	.short	0x000d
        /*0012*/ 	.short	0x0048
        /*0014*/ 	.byte	0x00, 0xf4, 0x21, 0x00


	//----- nvinfo : EIATTR_KPARAM_INFO
	.align		4
.L_20:
        /*0018*/ 	.byte	0x04, 0x17
        /*001a*/ 	.short	(.L_22 - .L_21)
.L_21:
        /*001c*/ 	.word	0x00000000
        /*0020*/ 	.short	0x000c
        /*0022*/ 	.short	0x0040
        /*0024*/ 	.byte	0x00, 0xf4, 0x21, 0x00


	//----- nvinfo : EIATTR_KPARAM_INFO
	.align		4
.L_22:
        /*0028*/ 	.byte	0x04, 0x17
        /*002a*/ 	.short	(.L_24 - .L_23)
.L_23:
        /*002c*/ 	.word	0x00000000
        /*0030*/ 	.short	0x000b
        /*0032*/ 	.short	0x0038
        /*0034*/ 	.byte	0x00, 0xf0, 0x11, 0x00


	//----- nvinfo : EIATTR_KPARAM_INFO
	.align		4
.L_24:
        /*0038*/ 	.byte	0x04, 0x17
        /*003a*/ 	.short	(.L_26 - .L_25)
.L_25:
        /*003c*/ 	.word	0x00000000
        /*0040*/ 	.short	0x000a
        /*0042*/ 	.short	0x0034
        /*0044*/ 	.byte	0x00, 0xf0, 0x11, 0x00


	//----- nvinfo : EIATTR_KPARAM_INFO
	.align		4
.L_26:
        /*0048*/ 	.byte	0x04, 0x17
        /*004a*/ 	.short	(.L_28 - .L_27)
.L_27:
        /*004c*/ 	.word	0x00000000
        /*0050*/ 	.short	0x0009
        /*0052*/ 	.short	0x0030
        /*0054*/ 	.byte	0x00, 0xf0, 0x11, 0x00


	//----- nvinfo : EIATTR_KPARAM_INFO
	.align		4
.L_28:
        /*0058*/ 	.byte	0x04, 0x17
        /*005a*/ 	.short	(.L_30 - .L_29)
.L_29:
        /*005c*/ 	.word	0x00000000
        /*0060*/ 	.short	0x0008
        /*0062*/ 	.short	0x002c
        /*0064*/ 	.byte	0x00, 0xf0, 0x11, 0x00


	//----- nvinfo : EIATTR_KPARAM_INFO
	.align		4
.L_30:
        /*0068*/ 	.byte	0x04, 0x17
        /*006a*/ 	.short	(.L_32 - .L_31)
.L_31:
        /*006c*/ 	.word	0x00000000
        /*0070*/ 	.short	0x0007
        /*0072*/ 	.short	0x0028
        /*0074*/ 	.byte	0x00, 0xf0, 0x11, 0x00


	//----- nvinfo : EIATTR_KPARAM_INFO
	.align		4
.L_32:
        /*0078*/ 	.byte	0x04, 0x17
        /*007a*/ 	.short	(.L_34 - .L_33)
.L_33:
        /*007c*/ 	.word	0x00000000
        /*0080*/ 	.short	0x0006
        /*0082*/ 	.short	0x0024
        /*0084*/ 	.byte	0x00, 0xf0, 0x11, 0x00


	//----- nvinfo : EIATTR_KPARAM_INFO
	.align		4
.L_34:
        /*0088*/ 	.byte	0x04, 0x17
        /*008a*/ 	.short	(.L_36 - .L_35)
.L_35:
        /*008c*/ 	.word	0x00000000
        /*0090*/ 	.short	0x0005
        /*0092*/ 	.short	0x0020
        /*0094*/ 	.byte	0x00, 0xf0, 0x11, 0x00


	//----- nvinfo : EIATTR_KPARAM_INFO
	.align		4
.L_36:
        /*0098*/ 	.byte	0x04, 0x17
        /*009a*/ 	.short	(.L_38 - .L_37)
.L_37:
        /*009c*/ 	.word	0x00000000
        /*00a0*/ 	.short	0x0004
        /*00a2*/ 	.short	0x001c
        /*00a4*/ 	.byte	0x00, 0xf0, 0x11, 0x00


	//----- nvinfo : EIATTR_KPARAM_INFO
	.align		4
.L_38:
        /*00a8*/ 	.byte	0x04, 0x17
        /*00aa*/ 	.short	(.L_40 - .L_39)
.L_39:
        /*00ac*/ 	.word	0x00000000
        /*00b0*/ 	.short	0x0003
        /*00b2*/ 	.short	0x0018
        /*00b4*/ 	.byte	0x00, 0xf0, 0x11, 0x00


	//----- nvinfo : EIATTR_KPARAM_INFO
	.align		4
.L_40:
        /*00b8*/ 	.byte	0x04, 0x17
        /*00ba*/ 	.short	(.L_42 - .L_41)
.L_41:
        /*00bc*/ 	.word	0x00000000
        /*00c0*/ 	.short	0x0002
        /*00c2*/ 	.short	0x0010
        /*00c4*/ 	.byte	0x00, 0xf4, 0x21, 0x00


	//----- nvinfo : EIATTR_KPARAM_INFO
	.align		4
.L_42:
        /*00c8*/ 	.byte	0x04, 0x17
        /*00ca*/ 	.short	(.L_44 - .L_43)
.L_43:
        /*00cc*/ 	.word	0x00000000
        /*00d0*/ 	.short	0x0001
        /*00d2*/ 	.short	0x0008
        /*00d4*/ 	.byte	0x00, 0xf4, 0x21, 0x00


	//----- nvinfo : EIATTR_KPARAM_INFO
	.align		4
.L_44:
        /*00d8*/ 	.byte	0x04, 0x17
        /*00da*/ 	.short	(.L_46 - .L_45)
.L_45:
        /*00dc*/ 	.word	0x00000000
        /*00e0*/ 	.short	0x0000
        /*00e2*/ 	.short	0x0000
        /*00e4*/ 	.byte	0x00, 0xf4, 0x21, 0x00


	//----- nvinfo : EIATTR_EXPLICIT_CLUSTER
	.align		4
.L_46:
        /*00e8*/ 	.byte	0x01, 0x3e
	.zero		2


	//----- nvinfo : EIATTR_CTA_PER_CLUSTER
	.align		4
        /*00ec*/ 	.byte	0x04, 0x3d
        /*00ee*/ 	.short	(.L_48 - .L_47)
.L_47:
        /*00f0*/ 	.word	0x00000002
        /*00f4*/ 	.word	0x00000001
        /*00f8*/ 	.word	0x00000001


	//----- nvinfo : EIATTR_AT_ENTRY_FRAGMENTS
	.align		4
.L_48:
        /*00fc*/ 	.byte	0x04, 0x4f
        /*00fe*/ 	.short	(.L_50 - .L_49)


	//   ....[0]....
.L_49:
        /*0100*/ 	.word	0x00000004


	//   ....[1]....
        /*0104*/ 	.word	0x00000005


	//----- nvinfo : EIATTR_RESERVED_SMEM_USED
	.align		4
.L_50:
        /*0108*/ 	.byte	0x01, 0x41
	.zero		2


	//----- nvinfo : EIATTR_SPARSE_MMA_MASK
	.align		4
        /*010c*/ 	.byte	0x03, 0x50
        /*010e*/ 	.short	0x0000


	//----- nvinfo : EIATTR_TCGEN05_2CTA_USED
	.align		4
        /*0110*/ 	.byte	0x01, 0x52
	.zero		2


	//----- nvinfo : EIATTR_MAXREG_COUNT
	.align		4
        /*0114*/ 	.byte	0x03, 0x1b
        /*0116*/ 	.short	0x00ff


	//----- nvinfo : EIATTR_NUM_BARRIERS
	.align		4
        /*0118*/ 	.byte	0x02, 0x4c
        /*011a*/ 	.byte	0x01
	.zero		1


	//----- nvinfo : EIATTR_INT_WARP_WIDE_INSTR_OFFSETS
	.align		4
        /*011c*/ 	.byte	0x04, 0x31
        /*011e*/ 	.short	(.L_52 - .L_51)


	//   ....[0]....
.L_51:
        /*0120*/ 	.word	0x00001fd0


	//   ....[1]....
        /*0124*/ 	.word	0x00002000


	//   ....[2]....
        /*0128*/ 	.word	0x000049a0


	//   ....[3]....
        /*012c*/ 	.word	0x00009c10


	//   ....[4]....
        /*0130*/ 	.word	0x00009c60


	//----- nvinfo : EIATTR_COOP_GROUP_MASK_REGIDS
	.align		4
.L_52:
        /*0134*/ 	.byte	0x04, 0x29
        /*0136*/ 	.short	(.L_54 - .L_53)


	//   ....[0]....
.L_53:
        /*0138*/ 	.word	0xffffffff


	//   ....[1]....
        /*013c*/ 	.word	0xffffffff


	//   ....[2]....
        /*0140*/ 	.word	0xffffffff


	//   ....[3]....
        /*0144*/ 	.word	0xffffffff


	//----- nvinfo : EIATTR_COOP_GROUP_INSTR_OFFSETS
	.align		4
.L_54:
        /*0148*/ 	.byte	0x04, 0x28
        /*014a*/ 	.short	(.L_56 - .L_55)


	//   ....[0]....
.L_55:
        /*014c*/ 	.word	0x00000070


	//   ....[1]....
        /*0150*/ 	.word	0x00000670


	//   ....[2]....
        /*0154*/ 	.word	0x00009aa0


	//   ....[3]....
        /*0158*/ 	.word	0x00009d10


	//----- nvinfo : EIATTR_VRC_CTA_INIT_COUNT
	.align		4
.L_56:
        /*015c*/ 	.byte	0x02, 0x4a
        /*015e*/ 	.byte	0x80
	.zero		1


	//----- nvinfo : EIATTR_MBARRIER_INSTR_OFFSETS
	.align		4
        /*0160*/ 	.byte	0x04, 0x39
        /*0162*/ 	.short	(.L_58 - .L_57)


	//   ....[0]....
.L_57:
        /*0164*/ 	.word	0x000002f0
        /*0168*/ 	.word	0x00000009
        /*016c*/ 	.word	0x00000000
        /*0170*/ 	.short	0x010a
        /*0172*/ 	.byte	0xff
	.zero		1


	//   ....[1]....
        /*0174*/ 	.word	0x00000310
        /*0178*/ 	.word	0x00000009
        /*017c*/ 	.word	0x00000000
        /*0180*/ 	.short	0x010a
        /*0182*/ 	.byte	0xff
	.zero		1


	//   ....[2]....
        /*0184*/ 	.word	0x000004e0
        /*0188*/ 	.word	0x0000000b
        /*018c*/ 	.word	0x00000000
        /*0190*/ 	.short	0x010a
        /*0192*/ 	.byte	0xff
	.zero		1


	//   ....[3]....
        /*0194*/ 	.word	0x00000500
        /*0198*/ 	.word	0x0000000b
        /*019c*/ 	.word	0x00000000
        /*01a0*/ 	.short	0x010a
        /*01a2*/ 	.byte	0xff
	.zero		1


	//   ....[4]....
        /*01a4*/ 	.word	0x000005f0
        /*01a8*/ 	.word	0x00000007
        /*01ac*/ 	.word	0x00000000
        /*01b0*/ 	.short	0x0101
        /*01b2*/ 	.byte	0xff
	.zero		1


	//   ....[5]....
        /*01b4*/ 	.word	0x000021d0
        /*01b8*/ 	.word	0x000000ff
        /*01bc*/ 	.word	0x00000000
        /*01c0*/ 	.short	0x0100
        /*01c2*/ 	.byte	0x08
	.zero		1


	//   ....[6]....
        /*01c4*/ 	.word	0x000049e0
        /*01c8*/ 	.word	0x000000ff
        /*01cc*/ 	.word	0x00002008
        /*01d0*/ 	.short	0x0100
        /*01d2*/ 	.byte	0x06
	.zero		1


	//   ....[7]....
        /*01d4*/ 	.word	0x000073e0
        /*01d8*/ 	.word	0x000000ff
        /*01dc*/ 	.word	0x00000000
        /*01e0*/ 	.short	0x010a
        /*01e2*/ 	.byte	0x08
	.zero		1


	//   ....[8]....
        /*01e4*/ 	.word	0x00007dc0
        /*01e8*/ 	.word	0x000000ff
        /*01ec*/ 	.word	0x00000000
        /*01f0*/ 	.short	0x010a
        /*01f2*/ 	.byte	0x08
	.zero		1


	//   ....[9]....
        /*01f4*/ 	.word	0x00007f20
        /*01f8*/ 	.word	0x000000ff
        /*01fc*/ 	.word	0x00002000
        /*0200*/ 	.short	0x0108
        /*0202*/ 	.byte	0x06
	.zero		1


	//   ....[10]....
        /*0204*/ 	.word	0x00007f80
        /*0208*/ 	.word	0x000000ff
        /*020c*/ 	.word	0x00002008
        /*0210*/ 	.short	0x0108
        /*0212*/ 	.byte	0x06
	.zero		1


	//   ....[11]....
        /*0214*/ 	.word	0x00009d40
        /*0218*/ 	.word	0x00000009
        /*021c*/ 	.word	0x00000000
        /*0220*/ 	.short	0x010a
        /*0222*/ 	.byte	0xff
	.zero		1


	//   ....[12]....
        /*0224*/ 	.word	0x00009da0
        /*0228*/ 	.word	0x0000000b
        /*022c*/ 	.word	0x00000000
        /*0230*/ 	.short	0x010a
        /*0232*/ 	.byte	0xff
	.zero		1


	//   ....[13]....
        /*0234*/ 	.word	0x00009df0
        /*0238*/ 	.word	0x000000ff
        /*023c*/ 	.word	0x00000000
        /*0240*/ 	.short	0x010a
        /*0242*/ 	.byte	0x08
	.zero		1


	//   ....[14]....
        /*0244*/ 	.word	0x00009e20
        /*0248*/ 	.word	0x000000ff
        /*024c*/ 	.word	0x00000000
        /*0250*/ 	.short	0x010a
        /*0252*/ 	.byte	0x08
	.zero		1


	//----- nvinfo : EIATTR_NUM_MBARRIERS
	.align		4
.L_58:
        /*0254*/ 	.byte	0x03, 0x38
        /*0256*/ 	.short	0x0002


	//----- nvinfo : EIATTR_EXIT_INSTR_OFFSETS
	.align		4
        /*0258*/ 	.byte	0x04, 0x1c
        /*025a*/ 	.short	(.L_60 - .L_59)


	//   ....[0]....
.L_59:
        /*025c*/ 	.word	0x00009d20


	//----- nvinfo : EIATTR_REQNTID
	.align		4
.L_60:
        /*0260*/ 	.byte	0x04, 0x10
        /*0262*/ 	.short	(.L_62 - .L_61)
.L_61:
        /*0264*/ 	.word	0x00000080
        /*0268*/ 	.word	0x00000001
        /*026c*/ 	.word	0x00000001


	//----- nvinfo : EIATTR_CRS_STACK_SIZE
	.align		4
.L_62:
        /*0270*/ 	.byte	0x04, 0x1e
        /*0272*/ 	.short	(.L_64 - .L_63)
.L_63:
        /*0274*/ 	.word	0x00000000


	//----- nvinfo : EIATTR_CBANK_PARAM_SIZE
	.align		4
.L_64:
        /*0278*/ 	.byte	0x03, 0x19
        /*027a*/ 	.short	0x0050


	//----- nvinfo : EIATTR_PARAM_CBANK
	.align		4
        /*027c*/ 	.byte	0x04, 0x0a
        /*027e*/ 	.short	(.L_66 - .L_65)
	.align		4
.L_65:
        /*0280*/ 	.word	index@(.nv.constant0.matmul_kernel)
        /*0284*/ 	.short	0x0380
        /*0286*/ 	.short	0x0050


	//----- nvinfo : EIATTR_SW_WAR
	.align		4
.L_66:
        /*0288*/ 	.byte	0x04, 0x36
        /*028a*/ 	.short	(.L_68 - .L_67)
.L_67:
        /*028c*/ 	.word	0x00000008
.L_68:


//--------------------- .nv.compat                --------------------------
	.section	.nv.compat,"",@"SHT_CUDA_COMPAT_INFO"
	.align	4
        /*0000*/ 	.byte	0x02, 0x02, 0x02, 0x00, 0x02, 0x05, 0x05, 0x00, 0x02, 0x03, 0x00, 0x00, 0x02, 0x06, 0x01, 0x00


//--------------------- .nv.callgraph             --------------------------
	.section	.nv.callgraph,"",@"SHT_CUDA_CALLGRAPH"
	.align	4
	.sectionentsize	8
	.align		4
        /*0000*/ 	.word	0x00000000
	.align		4
        /*0004*/ 	.word	0xffffffff
	.align		4
        /*0008*/ 	.word	0x00000000
	.align		4
        /*000c*/ 	.word	0xfffffffe
	.align		4
        /*0010*/ 	.word	0x00000000
	.align		4
        /*0014*/ 	.word	0xfffffffd
	.align		4
        /*0018*/ 	.word	0x00000000
	.align		4
        /*001c*/ 	.word	0xfffffffc


//--------------------- .text.matmul_kernel       --------------------------
	.section	.text.matmul_kernel,"ax",@progbits
	.align	128
        .global         matmul_kernel
        .type           matmul_kernel,@function
        .size           matmul_kernel,(.L_x_29 - matmul_kernel)
        .other          matmul_kernel,@"STO_CUDA_ENTRY STV_DEFAULT"
matmul_kernel:
.text.matmul_kernel:
[----:B------:R-:W0:Y:S01]  /*0000*/  LDC R1, c[0x0][0x37c] ;  /* 0x0000df00ff017b82 */ /* 0x000e220000000800 */
[----:B------:R-:W1:Y:S01]  /*0010*/  S2R R3, SR_TID.X ;  /* 0x0000000000037919 */ /* 0x000e620000002100 */
[----:B------:R-:W2:Y:S01]  /*0020*/  LDCU.64 UR16, c[0x0][0x358] ;  /* 0x00006b00ff1077ac */ /* 0x000ea20008000a00 */
[----:B-1----:R-:W-:-:S13]  /*0030*/  ISETP.GE.U32.AND P0, PT, R3, 0x20, PT ;  /* 0x000000200300780c */ /* 0x002fda0003f06070 */
[----:B------:R-:W-:Y:S02]  /*0040*/  VOTEU.ANY UP0, P0 ;  /* 0x0000000000ff7886 */ /* 0x000fe40000000100 */
[----:B0-2---:R-:W-:Y:S05]  /*0050*/  BRA.U UP0, `(.L_x_0) ;  /* 0x0000000500887547 */ /* 0x005fea000b800000 */
[----:B------:R-:W0:Y:S01]  /*0060*/  S2R R13, SR_CgaCtaId ;  /* 0x00000000000d7919 */ /* 0x000e220000008800 */
[----:B------:R-:W-:Y:S01]  /*0070*/  NOP ;  /* 0x0000000000007918 */ /* 0x000fe20000000000 */
[----:B------:R-:W-:-:S04]  /*0080*/  MOV R0, 0x40 ;  /* 0x0000004000007802 */ /* 0x000fc80000000f00 */
[----:B0-----:R-:W-:Y:S02]  /*0090*/  LEA R2, R13, R0, 0x18 ;  /* 0x000000000d027211 */ /* 0x001fe400078ec0ff */
[----:B------:R-:W-:-:S04]  /*00a0*/  MOV R0, 0x400 ;  /* 0x0000040000007802 */ /* 0x000fc80000000f00 */
[----:B------:R-:W0:Y:S01]  /*00b0*/  LDS.U8 R2, [R2] ;  /* 0x0000000002027984 */ /* 0x000e220000000000 */
[----:B------:R-:W-:Y:S02]  /*00c0*/  LEA R0, R13, R0, 0x18 ;  /* 0x000000000d007211 */ /* 0x000fe400078ec0ff */
[----:B0-----:R-:W-:-:S13]  /*00d0*/  ISETP.NE.AND P0, PT, R2, RZ, PT ;  /* 0x000000ff0200720c */ /* 0x001fda0003f05270 */
[----:B------:R-:W-:Y:S05]  /*00e0*/  @P0 BRA `(.L_x_1) ;  /* 0x00000004004c0947 */ /* 0x000fea0003800000 */
[C---:B------:R-:W-:Y:S02]  /*00f0*/  LOP3.LUT R2, R13.reuse, 0x1, RZ, 0xc0, !PT ;  /* 0x000000010d027812 */ /* 0x040fe400078ec0ff */
[----:B------:R-:W-:Y:S02]  /*0100*/  LOP3.LUT R7, R13, 0x1, RZ, 0x3c, !PT ;  /* 0x000000010d077812 */ /* 0x000fe400078e3cff */
[----:B------:R-:W-:-:S13]  /*0110*/  ISETP.NE.U32.AND P0, PT, R2, 0x1, PT ;  /* 0x000000010200780c */ /* 0x000fda0003f05070 */
[----:B------:R-:W-:Y:S05]  /*0120*/  @!P0 BRA `(.L_x_2) ;  /* 0x0000000000c08947 */ /* 0x000fea0003800000 */
[----:B------:R-:W-:Y:S01]  /*0130*/  ELECT P1, URZ, PT ;  /* 0x0000000000ff782f */ /* 0x000fe20003820000 */
[----:B------:R-:W-:-:S12]  /*0140*/  BSSY B0, `(.L_x_2) ;  /* 0x000002e000007945 */ /* 0x000fd80003800000 */
[----:B------:R-:W-:Y:S05]  /*0150*/  @!P1 BRA `(.L_x_3) ;  /* 0x0000000000b09947 */ /* 0x000fea0003800000 */
[----:B------:R-:W-:-:S05]  /*0160*/  UMOV UR4, 0x4 ;  /* 0x0000000400047882 */ /* 0x000fca0000000000 */
[----:B------:R-:W-:Y:S04]  /*0170*/  DEPBAR.LE SB0, 0x36 ;  /* 0x00008d800000791a */ /* 0x000fe80000000000 */
[----:B------:R-:W0:Y:S02]  /*0180*/  UTCATOMSWS.2CTA.FIND_AND_SET.ALIGN UP1, UR4, UR4 ;  /* 0x00000004000475e3 */ /* 0x000e240008220800 */
[----:B0-----:R-:W-:-:S04]  /*0190*/  PLOP3.LUT P1, PT, PT, PT, UP1, 0x80, 0x8 ;  /* 0x000000000008781c */ /* 0x001fc80003f2f018 */
[----:B------:R-:W-:-:S04]  /*01a0*/  SEL R2, RZ, 0xffffffff, !P1 ;  /* 0xffffffffff027807 */ /* 0x000fc80004800000 */
[----:B------:R-:W-:Y:S01]  /*01b0*/  ISETP.NE.AND P1, PT, R2, RZ, PT ;  /* 0x000000ff0200720c */ /* 0x000fe20003f25270 */
[----:B------:R-:W-:-:S12]  /*01c0*/  IMAD.U32 R2, RZ, RZ, UR4 ;  /* 0x00000004ff027e24 */ /* 0x000fd8000f8e00ff */
[----:B------:R-:W-:Y:S05]  /*01d0*/  @P1 BRA `(.L_x_4) ;  /* 0x0000000000241947 */ /* 0x000fea0003800000 */
.L_x_5:
[----:B------:R-:W-:Y:S05]  /*01e0*/  NANOSLEEP 0x64 ;  /* 0x000000640000795d */ /* 0x000fea0003800000 */
[----:B------:R-:W-:-:S05]  /*01f0*/  UMOV UR4, 0x4 ;  /* 0x0000000400047882 */ /* 0x000fca0000000000 */
[----:B------:R-:W-:Y:S04]  /*0200*/  DEPBAR.LE SB0, 0x36 ;  /* 0x00008d800000791a */ /* 0x000fe80000000000 */
[----:B------:R-:W0:Y:S02]  /*0210*/  UTCATOMSWS.2CTA.FIND_AND_SET.ALIGN UP1, UR4, UR4 ;  /* 0x00000004000475e3 */ /* 0x000e240008220800 */
[----:B0-----:R-:W-:-:S04]  /*0220*/  PLOP3.LUT P1, PT, PT, PT, UP1, 0x80, 0x8 ;  /* 0x000000000008781c */ /* 0x001fc80003f2f018 */
[----:B------:R-:W-:-:S04]  /*0230*/  SEL R2, RZ, 0xffffffff, !P1 ;  /* 0xffffffffff027807 */ /* 0x000fc80004800000 */
[----:B------:R-:W-:Y:S01]  /*0240*/  ISETP.NE.AND P1, PT, R2, RZ, PT ;  /* 0x000000ff0200720c */ /* 0x000fe20003f25270 */
[----:B------:R-:W-:-:S12]  /*0250*/  IMAD.U32 R2, RZ, RZ, UR4 ;  /* 0x00000004ff027e24 */ /* 0x000fd8000f8e00ff */
[----:B------:R-:W-:Y:S05]  /*0260*/  @!P1 BRA `(.L_x_5) ;  /* 0xfffffffc00dc9947 */ /* 0x000fea000383ffff */
.L_x_4:
[----:B------:R-:W-:Y:S01]  /*0270*/  MOV R4, 0x60 ;  /* 0x0000006000047802 */ /* 0x000fe20000000f00 */
[----:B------:R-:W-:Y:S01]  /*0280*/  IMAD.MOV.U32 R12, RZ, RZ, 0x4 ;  /* 0x00000004ff0c7424 */ /* 0x000fe200078e00ff */
[----:B------:R-:W-:Y:S01]  /*0290*/  MOV R5, 0x58 ;  /* 0x0000005800057802 */ /* 0x000fe20000000f00 */
[----:B------:R-:W-:Y:S01]  /*02a0*/  IMAD.MOV.U32 R11, RZ, RZ, 0xf ;  /* 0x0000000fff0b7424 */ /* 0x000fe200078e00ff */
[C---:B------:R-:W-:Y:S02]  /*02b0*/  LEA R6, R13.reuse, R4, 0x18 ;  /* 0x000000040d067211 */ /* 0x040fe400078ec0ff */
[----:B------:R-:W-:-:S03]  /*02c0*/  LEA R9, R13, R5, 0x18 ;  /* 0x000000050d097211 */ /* 0x000fc600078ec0ff */
[----:B------:R-:W0:Y:S02]  /*02d0*/  LDS R4, [R6] ;  /* 0x0000000006047984 */ /* 0x000e240000000800 */
[----:B0-----:R-:W-:-:S04]  /*02e0*/  IMAD.U32 R4, R4, -0x80000000, RZ ;  /* 0x8000000004047824 */ /* 0x001fc800078e00ff */
[----:B------:R-:W0:Y:S02]  /*02f0*/  SYNCS.PHASECHK.TRANS64.TRYWAIT P1, [R9+URZ], R4 ;  /* 0x00000004090075a7 */ /* 0x000e2400080211ff */
[----:B0-----:R-:W-:Y:S05]  /*0300*/  @P1 BRA `(.L_x_6) ;  /* 0x0000000000081947 */ /* 0x001fea0003800000 */
[----:B------:R-:W0:Y:S02]  /*0310*/  SYNCS.PHASECHK.TRANS64.TRYWAIT P1, [R9+URZ], R4 ;  /* 0x00000004090075a7 */ /* 0x000e2400080211ff */
[----:B0-----:R-:W-:Y:S05]  /*0320*/  @!P1 BRA `(.L_x_7) ;  /* 0x0000009800809947 */ /* 0x001fea0003800000 */
.L_x_6:
[C---:B0-----:R-:W-:Y:S01]  /*0330*/  PRMT R9, R7.reuse, 0x654, R9 ;  /* 0x0000065407097816 */ /* 0x041fe20000000009 */
[C---:B------:R-:W-:Y:S01]  /*0340*/  IMAD.SHL.U32 R5, R2.reuse, 0x20, RZ ;  /* 0x0000002002057824 */ /* 0x040fe200078e00ff */
[----:B------:R-:W-:Y:S01]  /*0350*/  PRMT R8, R7, 0x654, R0 ;  /* 0x0000065407087816 */ /* 0x000fe20000000000 */
[----:B------:R-:W-:Y:S01]  /*0360*/  IMAD.MOV.U32 R15, RZ, RZ, 0x1 ;  /* 0x00000001ff0f7424 */ /* 0x000fe200078e00ff */
[----:B------:R0:W-:Y:S01]  /*0370*/  SYNCS.ARRIVE.TRANS64.RED RZ, [R9+URZ], R12 ;  /* 0x0000000c09ff79a7 */ /* 0x0001e200080004ff */
[----:B------:R-:W-:Y:S01]  /*0380*/  VIADD R10, R2, 0x10 ;  /* 0x00000010020a7836 */ /* 0x000fe20000000000 */
[----:B------:R0:W-:Y:S01]  /*0390*/  STS [R0], R5 ;  /* 0x0000000500007388 */ /* 0x0001e20000000800 */
[----:B------:R-:W-:-:S03]  /*03a0*/  SHF.L.U32 R4, R11, R2, RZ ;  /* 0x000000020b047219 */ /* 0x000fc600000006ff */
[----:B------:R-:W-:Y:S01]  /*03b0*/  SHF.L.U32 R11, R15, R10, RZ ;  /* 0x0000000a0f0b7219 */ /* 0x000fe200000006ff */
[----:B------:R0:W-:Y:S01]  /*03c0*/  STAS [R8.64], R2 ;  /* 0x0000000208007dbd */ /* 0x0001e2000c0008ff */
[----:B------:R-:W-:Y:S02]  /*03d0*/  MOV R10, 0x50 ;  /* 0x00000050000a7802 */ /* 0x000fe40000000f00 */
[----:B------:R-:W-:Y:S02]  /*03e0*/  LOP3.LUT R4, R11, R4, RZ, 0xfc, !PT ;  /* 0x000000040b047212 */ /* 0x000fe400078efcff */
[----:B------:R-:W-:-:S05]  /*03f0*/  LEA R11, R13, R10, 0x18 ;  /* 0x0000000a0d0b7211 */ /* 0x000fca00078ec0ff */
[----:B------:R0:W-:Y:S04]  /*0400*/  ATOMS.OR RZ, [R11], R4 ;  /* 0x000000040bff738c */ /* 0x0001e80003000000 */
[----:B------:R0:W-:Y:S02]  /*0410*/  ATOMS.XOR RZ, [R6], R15 ;  /* 0x0000000f06ff738c */ /* 0x0001e40003800000 */
.L_x_3:
[----:B------:R-:W-:Y:S05]  /*0420*/  BSYNC B0 ;  /* 0x0000000000007941 */ /* 0x000fea0003800000 */
.L_x_2:
[----:B------:R-:W-:Y:S05]  /*0430*/  @P0 BRA `(.L_x_8) ;  /* 0x0000000000880947 */ /* 0x000fea0003800000 */
[----:B------:R-:W-:Y:S05]  /*0440*/  WARPSYNC.ALL ;  /* 0x0000000000007948 */ /* 0x000fea0003800000 */
[----:B------:R-:W-:Y:S01]  /*0450*/  NOP ;  /* 0x0000000000007918 */ /* 0x000fe20000000000 */
[----:B------:R-:W-:-:S13]  /*0460*/  ELECT P0, URZ, PT ;  /* 0x0000000000ff782f */ /* 0x000fda0003800000 */
[----:B------:R-:W-:Y:S05]  /*0470*/  @!P0 BRA `(.L_x_8) ;  /* 0x0000000000788947 */ /* 0x000fea0003800000 */
[----:B0-----:R-:W-:-:S04]  /*0480*/  MOV R2, 0x60 ;  /* 0x0000006000027802 */ /* 0x001fc80000000f00 */
[----:B------:R-:W-:Y:S02]  /*0490*/  LEA R6, R13, R2, 0x18 ;  /* 0x000000020d067211 */ /* 0x000fe400078ec0ff */
[----:B------:R-:W-:-:S03]  /*04a0*/  MOV R2, 0x58 ;  /* 0x0000005800027802 */ /* 0x000fc60000000f00 */
[----:B------:R-:W0:Y:S01]  /*04b0*/  LDS R4, [R6] ;  /* 0x0000000006047984 */ /* 0x000e220000000800 */
[----:B------:R-:W-:Y:S01]  /*04c0*/  LEA R11, R13, R2, 0x18 ;  /* 0x000000020d0b7211 */ /* 0x000fe200078ec0ff */
[----:B0-----:R-:W-:-:S04]  /*04d0*/  IMAD.U32 R4, R4, -0x80000000, RZ ;  /* 0x8000000004047824 */ /* 0x001fc800078e00ff */
[----:B------:R-:W0:Y:S02]  /*04e0*/  SYNCS.PHASECHK.TRANS64.TRYWAIT P0, [R11+URZ], R4 ;  /* 0x000000040b0075a7 */ /* 0x000e2400080011ff */
[----:B0-----:R-:W-:Y:S05]  /*04f0*/  @P0 BRA `(.L_x_9) ;  /* 0x0000000000080947 */ /* 0x001fea0003800000 */
[----:B------:R-:W0:Y:S02]  /*0500*/  SYNCS.PHASECHK.TRANS64.TRYWAIT P0, [R11+URZ], R4 ;  /* 0x000000040b0075a7 */ /* 0x000e2400080011ff */
[----:B0-----:R-:W-:Y:S05]  /*0510*/  @!P0 BRA `(.L_x_10) ;  /* 0x00000098001c8947 */ /* 0x001fea0003800000 */
.L_x_9:
[----:B------:R-:W1:Y:S01]  /*0520*/  LDS R2, [R0] ;  /* 0x0000000000027984 */ /* 0x000e620000000800 */
[----:B------:R-:W-:Y:S01]  /*0530*/  IMAD.MOV.U32 R9, RZ, RZ, 0xf ;  /* 0x0000000fff097424 */ /* 0x000fe200078e00ff */
[----:B------:R-:W-:Y:S01]  /*0540*/  PRMT R7, R7, 0x654, R11 ;  /* 0x0000065407077816 */ /* 0x000fe2000000000b */
[----:B------:R-:W-:Y:S02]  /*0550*/  IMAD.MOV.U32 R15, RZ, RZ, 0x1 ;  /* 0x00000001ff0f7424 */ /* 0x000fe400078e00ff */
[C---:B01----:R-:W-:Y:S02]  /*0560*/  IMAD.SHL.U32 R5, R2.reuse, 0x20, RZ ;  /* 0x0000002002057824 */ /* 0x043fe400078e00ff */
[----:B------:R-:W-:Y:S01]  /*0570*/  VIADD R4, R2, 0x10 ;  /* 0x0000001002047836 */ /* 0x000fe20000000000 */
[----:B------:R-:W-:Y:S02]  /*0580*/  SHF.L.U32 R2, R9, R2, RZ ;  /* 0x0000000209027219 */ /* 0x000fe400000006ff */
[----:B------:R1:W-:Y:S02]  /*0590*/  STS [R0], R5 ;  /* 0x0000000500007388 */ /* 0x0003e40000000800 */
[----:B------:R-:W-:-:S02]  /*05a0*/  SHF.L.U32 R9, R15, R4, RZ ;  /* 0x000000040f097219 */ /* 0x000fc400000006ff */
[----:B------:R-:W-:Y:S02]  /*05b0*/  MOV R4, 0x50 ;  /* 0x0000005000047802 */ /* 0x000fe40000000f00 */
[----:B------:R-:W-:Y:S02]  /*05c0*/  LOP3.LUT R2, R9, R2, RZ, 0xfc, !PT ;  /* 0x0000000209027212 */ /* 0x000fe400078efcff */
[----:B------:R-:W-:-:S05]  /*05d0*/  LEA R13, R13, R4, 0x18 ;  /* 0x000000040d0d7211 */ /* 0x000fca00078ec0ff */
[----:B------:R1:W-:Y:S01]  /*05e0*/  ATOMS.OR RZ, [R13], R2 ;  /* 0x000000020dff738c */ /* 0x0003e20003000000 */
[----:B------:R1:W-:Y:S03]  /*05f0*/  SYNCS.ARRIVE.TRANS64.RED.A1T0 RZ, [R7+URZ], RZ ;  /* 0x000000ff07ff79a7 */ /* 0x0003e600081004ff */
[----:B------:R1:W-:Y:S01]  /*0600*/  ATOMS.XOR RZ, [R6], R15 ;  /* 0x0000000f06ff738c */ /* 0x0003e20003800000 */
[----:B------:R-:W-:Y:S05]  /*0610*/  BRA `(.L_x_8) ;  /* 0x0000000000107947 */ /* 0x000fea0003800000 */
.L_x_1:
[----:B------:R-:W-:Y:S01]  /*0620*/  IMAD.MOV.U32 R5, RZ, RZ, -0x1 ;  /* 0xffffffffff057424 */ /* 0x000fe200078e00ff */
[----:B------:R-:W-:-:S04]  /*0630*/  MOV R4, 0x660 ;  /* 0x0000066000047802 */ /* 0x000fc80000000f00 */
[----:B------:R0:W-:Y:S03]  /*0640*/  STS [R0], R5 ;  /* 0x0000000500007388 */ /* 0x0001e60000000800 */
[----:B0-----:R-:W-:Y:S05]  /*0650*/  CALL.REL.NOINC `($__internal_1_$__cuda_sm10x_tcgen05_guardrail_trap_phase_invalid_during_alloc) ;  /* 0x0000009800087944 */ /* 0x001fea0003c00000 */
.L_x_8:
[----:B------:R-:W-:Y:S05]  /*0660*/  WARPSYNC.ALL ;  /* 0x0000000000007948 */ /* 0x000fea0003800000 */
[----:B------:R-:W-:Y:S01]  /*0670*/  NOP ;  /* 0x0000000000007918 */ /* 0x000fe20000000000 */
.L_x_0:
[----:B------:R-:W2:Y:S08]  /*0680*/  LDC.64 R74, c[0x0][0x398] ;  /* 0x0000e600ff4a7b82 */ /* 0x000eb00000000a00 */
[----:B------:R-:W3:Y:S02]  /*0690*/  S2UR UR5, SR_CgaSize ;  /* 0x00000000000579c3 */ /* 0x000ee40000008a00 */
[----:B---3--:R-:W-:-:S12]  /*06a0*/  UIMAD UR5, UR5, -0xa0, URZ ;  /* 0xffffff60050578a4 */ /* 0x008fd8000f8e02ff */
[----:B------:R-:W3:Y:S01]  /*06b0*/  LDCU UR5, c[0x0][UR5+0x2b0] ;  /* 0x00005600050577ac */ /* 0x000ee20008000800 */
[----:B------:R-:W-:Y:S01]  /*06c0*/  SHF.R.U32.HI R140, RZ, 0x5, R3 ;  /* 0x00000005ff8c7819 */ /* 0x000fe20000011603 */
[----:B------:R-:W-:Y:S01]  /*06d0*/  UMOV UR6, 0x400 ;  /* 0x0000040000067882 */ /* 0x000fe20000000000 */
[----:B------:R-:W4:Y:S01]  /*06e0*/  LDCU.128 UR12, c[0x0][0x380] ;  /* 0x00007000ff0c77ac */ /* 0x000f220008000c00 */
[----:B------:R-:W5:Y:S08]  /*06f0*/  S2UR UR4, SR_CTAID.X ;  /* 0x00000000000479c3 */ /* 0x000f700000002500 */
[----:B------:R-:W0:Y:S02]  /*0700*/  S2UR UR9, SR_CgaCtaId ;  /* 0x00000000000979c3 */ /* 0x000e240000008800 */
[----:B012---:R-:W-:Y:S01]  /*0710*/  VIADD R0, R75, 0x3f ;  /* 0x0000003f4b007836 */ /* 0x007fe20000000000 */
[----:B------:R-:W-:-:S05]  /*0720*/  IABS R15, R74 ;  /* 0x0000004a000f7213 */ /* 0x000fca0000000000 */
[----:B------:R-:W0:Y:S01]  /*0730*/  LDC.64 R182, c[0x0][0x3a8] ;  /* 0x0000ea00ffb67b82 */ /* 0x000e220000000a00 */
[----:B------:R-:W-:Y:S02]  /*0740*/  IABS R38, R75 ;  /* 0x0000004b00267213 */ /* 0x000fe40000000000 */
[----:B------:R-:W-:Y:S02]  /*0750*/  SHF.R.S32.HI R5, RZ, 0x1f, R0 ;  /* 0x0000001fff057819 */ /* 0x000fe40000011400 */
[----:B-----5:R-:W-:Y:S02]  /*0760*/  I2FP.F32.U32 R6, UR4 ;  /* 0x0000000400067c45 */ /* 0x020fe40008201000 */
[----:B------:R-:W-:-:S03]  /*0770*/  LEA.HI R5, R5, R0, RZ, 0x6 ;  /* 0x0000000005057211 */ /* 0x000fc600078f30ff */
[----:B---3--:R-:W-:Y:S01]  /*0780*/  FMUL R6, R6, UR5 ;  /* 0x0000000506067c20 */ /* 0x008fe20008400000 */
[----:B------:R-:W-:Y:S01]  /*0790*/  SHF.R.S32.HI R5, RZ, 0x6, R5 ;  /* 0x00000006ff057819 */ /* 0x000fe20000011405 */
[----:B------:R-:W-:Y:S01]  /*07a0*/  UMOV UR5, 0x1 ;  /* 0x0000000100057882 */ /* 0x000fe20000000000 */
[----:B------:R-:W-:Y:S01]  /*07b0*/  USHF.L.U32 UR4, UR9, 0x7, URZ ;  /* 0x0000000709047899 */ /* 0x000fe200080006ff */
[----:B------:R-:W-:Y:S01]  /*07c0*/  F2I.U32.TRUNC.NTZ R7, R6 ;  /* 0x0000000600077305 */ /* 0x000fe2000020f000 */
[----:B------:R-:W-:Y:S01]  /*07d0*/  ULEA UR6, UR9, UR6, 0x18 ;  /* 0x0000000609067291 */ /* 0x000fe2000f8ec0ff */
[----:B------:R-:W-:Y:S01]  /*07e0*/  IMAD.SHL.U32 R2, R5, 0x8, RZ ;  /* 0x0000000805027824 */ /* 0x000fe200078e00ff */
[----:B------:R-:W-:-:S04]  /*07f0*/  ULOP3.LUT UR4, UR4, 0x80, URZ, 0xc0, !UPT ;  /* 0x0000008004047892 */ /* 0x000fc8000f8ec0ff */
[----:B------:R-:W-:-:S04]  /*0800*/  IABS R9, R2 ;  /* 0x0000000200097213 */ /* 0x000fc80000000000 */
[----:B------:R-:W1:Y:S08]  /*0810*/  I2F.RP R0, R9 ;  /* 0x0000000900007306 */ /* 0x000e700000209400 */
[----:B-1----:R-:W1:Y:S02]  /*0820*/  MUFU.RCP R0, R0 ;  /* 0x0000000000007308 */ /* 0x002e640000001000 */
[----:B-1----:R-:W-:Y:S01]  /*0830*/  VIADD R4, R0, 0xffffffe ;  /* 0x0ffffffe00047836 */ /* 0x002fe20000000000 */
[----:B------:R-:W-:-:S05]  /*0840*/  IABS R0, R7 ;  /* 0x0000000700007213 */ /* 0x000fca0000000000 */
[----:B------:R1:W2:Y:S02]  /*0850*/  F2I.FTZ.U32.TRUNC.NTZ R5, R4 ;  /* 0x0000000400057305 */ /* 0x0002a4000021f000 */
[----:B-1----:R-:W-:Y:S02]  /*0860*/  IMAD.MOV.U32 R4, RZ, RZ, RZ ;  /* 0x000000ffff047224 */ /* 0x002fe400078e00ff */
[----:B--2---:R-:W-:-:S04]  /*0870*/  IMAD.MOV R8, RZ, RZ, -R5 ;  /* 0x000000ffff087224 */ /* 0x004fc800078e0a05 */
[----:B------:R-:W-:Y:S01]  /*0880*/  IMAD R11, R8, R9, RZ ;  /* 0x00000009080b7224 */ /* 0x000fe200078e02ff */
[----:B------:R-:W-:-:S03]  /*0890*/  IABS R8, R2 ;  /* 0x0000000200087213 */ /* 0x000fc60000000000 */
[----:B------:R-:W-:-:S04]  /*08a0*/  IMAD.HI.U32 R5, R5, R11, R4 ;  /* 0x0000000b05057227 */ /* 0x000fc800078e0004 */
[----:B------:R-:W-:Y:S02]  /*08b0*/  IMAD.MOV R4, RZ, RZ, -R8 ;  /* 0x000000ffff047224 */ /* 0x000fe400078e0a08 */
[----:B------:R-:W-:-:S04]  /*08c0*/  IMAD.HI.U32 R5, R5, R0, RZ ;  /* 0x0000000005057227 */ /* 0x000fc800078e00ff */
[----:B------:R-:W-:Y:S01]  /*08d0*/  IMAD R0, R5, R4, R0 ;  /* 0x0000000405007224 */ /* 0x000fe200078e0200 */
[----:B------:R-:W-:Y:S04]  /*08e0*/  BAR.SYNC.DEFER_BLOCKING 0x0 ;  /* 0x0000000000007b1d */ /* 0x000fe80000010000 */
[----:B------:R-:W-:-:S13]  /*08f0*/  ISETP.GT.U32.AND P1, PT, R9, R0, PT ;  /* 0x000000000900720c */ /* 0x000fda0003f24070 */
[----:B------:R-:W-:Y:S02]  /*0900*/  @!P1 IMAD.IADD R0, R0, 0x1, -R9 ;  /* 0x0000000100009824 */ /* 0x000fe400078e0a09 */
[----:B------:R-:W-:Y:S01]  /*0910*/  @!P1 VIADD R5, R5, 0x1 ;  /* 0x0000000105059836 */ /* 0x000fe20000000000 */
[----:B------:R-:W-:Y:S02]  /*0920*/  ISETP.NE.AND P1, PT, R2, RZ, PT ;  /* 0x000000ff0200720c */ /* 0x000fe40003f25270 */
[----:B------:R-:W-:Y:S02]  /*0930*/  ISETP.GE.U32.AND P0, PT, R0, R9, PT ;  /* 0x000000090000720c */ /* 0x000fe40003f06070 */
[----:B------:R-:W-:-:S04]  /*0940*/  LOP3.LUT R0, R7, R2, RZ, 0x3c, !PT ;  /* 0x0000000207007212 */ /* 0x000fc800078e3cff */
[----:B------:R-:W-:Y:S01]  /*0950*/  ISETP.GE.AND P2, PT, R0, RZ, PT ;  /* 0x000000ff0000720c */ /* 0x000fe20003f46270 */
[----:B------:R-:W-:-:S06]  /*0960*/  VIADD R0, R74, 0xff ;  /* 0x000000ff4a007836 */ /* 0x000fcc0000000000 */
[----:B------:R-:W-:-:S04]  /*0970*/  @P0 VIADD R5, R5, 0x1 ;  /* 0x0000000105050836 */ /* 0x000fc80000000000 */
[----:B------:R-:W-:Y:S01]  /*0980*/  IMAD.MOV.U32 R4, RZ, RZ, R5 ;  /* 0x000000ffff047224 */ /* 0x000fe200078e0005 */
[----:B------:R-:W-:-:S03]  /*0990*/  SHF.R.S32.HI R5, RZ, 0x1f, R0 ;  /* 0x0000001fff057819 */ /* 0x000fc60000011400 */
[----:B------:R-:W-:Y:S01]  /*09a0*/  @!P2 IMAD.MOV R4, RZ, RZ, -R4 ;  /* 0x000000ffff04a224 */ /* 0x000fe200078e0a04 */
[----:B------:R-:W-:Y:S02]  /*09b0*/  @!P1 LOP3.LUT R4, RZ, R2, RZ, 0x33, !PT ;  /* 0x00000002ff049212 */ /* 0x000fe400078e33ff */
[----:B------:R-:W-:-:S03]  /*09c0*/  LEA.HI R5, R5, R0, RZ, 0x8 ;  /* 0x0000000005057211 */ /* 0x000fc600078f40ff */
[----:B------:R-:W-:Y:S02]  /*09d0*/  IMAD.SHL.U32 R8, R4, 0x8, RZ ;  /* 0x0000000804087824 */ /* 0x000fe400078e00ff */
[----:B------:R-:W-:-:S03]  /*09e0*/  IMAD.MOV R4, RZ, RZ, -R4 ;  /* 0x000000ffff047224 */ /* 0x000fc600078e0a04 */
[----:B------:R-:W-:Y:S01]  /*09f0*/  LEA.HI.SX32 R5, R5, -R8, 0x18 ;  /* 0x8000000805057211 */ /* 0x000fe200078fc2ff */
[----:B------:R-:W-:Y:S02]  /*0a00*/  IMAD R10, R2, R4, R7 ;  /* 0x00000004020a7224 */ /* 0x000fe400078e0207 */
[----:B------:R-:W-:Y:S01]  /*0a10*/  IMAD.MOV.U32 R4, RZ, RZ, RZ ;  /* 0x000000ffff047224 */ /* 0x000fe200078e00ff */
[----:B------:R-:W-:Y:S02]  /*0a20*/  VIMNMX R13, PT, PT, R5, 0x8, PT ;  /* 0x00000008050d7848 */ /* 0x000fe40003fe0100 */
[----:B------:R-:W-:Y:S02]  /*0a30*/  IABS R11, R10 ;  /* 0x0000000a000b7213 */ /* 0x000fe40000000000 */
[----:B------:R-:W-:-:S04]  /*0a40*/  IABS R9, R13 ;  /* 0x0000000d00097213 */ /* 0x000fc80000000000 */
[----:B------:R-:W1:Y:S08]  /*0a50*/  I2F.RP R0, R9 ;  /* 0x0000000900007306 */ /* 0x000e700000209400 */
[----:B-1----:R-:W1:Y:S02]  /*0a60*/  MUFU.RCP R0, R0 ;  /* 0x0000000000007308 */ /* 0x002e640000001000 */
[----:B-1----:R-:W-:-:S06]  /*0a70*/  VIADD R5, R0, 0xffffffe ;  /* 0x0ffffffe00057836 */ /* 0x002fcc0000000000 */
[----:B------:R-:W1:Y:S02]  /*0a80*/  F2I.FTZ.U32.TRUNC.NTZ R5, R5 ;  /* 0x0000000500057305 */ /* 0x000e64000021f000 */
[----:B-1----:R-:W-:-:S04]  /*0a90*/  IMAD.MOV R6, RZ, RZ, -R5 ;  /* 0x000000ffff067224 */ /* 0x002fc800078e0a05 */
[----:B------:R-:W-:Y:S02]  /*0aa0*/  IMAD.MOV.U32 R2, RZ, RZ, R6 ;  /* 0x000000ffff027224 */ /* 0x000fe400078e0006 */
[----:B------:R-:W1:Y:S02]  /*0ab0*/  I2F.RP R6, R38 ;  /* 0x0000002600067306 */ /* 0x000e640000209400 */
[----:B------:R-:W-:Y:S01]  /*0ac0*/  IMAD R7, R2, R9, RZ ;  /* 0x0000000902077224 */ /* 0x000fe200078e02ff */
[----:B------:R-:W-:-:S03]  /*0ad0*/  IABS R2, R13 ;  /* 0x0000000d00027213 */ /* 0x000fc60000000000 */
[----:B------:R-:W-:-:S04]  /*0ae0*/  IMAD.HI.U32 R4, R5, R7, R4 ;  /* 0x0000000705047227 */ /* 0x000fc800078e0004 */
[----:B------:R-:W-:Y:S02]  /*0af0*/  IMAD.MOV R0, RZ, RZ, -R2 ;  /* 0x000000ffff007224 */ /* 0x000fe400078e0a02 */
[----:B------:R-:W-:Y:S01]  /*0b00*/  IMAD.HI.U32 R4, R4, R11, RZ ;  /* 0x0000000b04047227 */ /* 0x000fe200078e00ff */
[----:B------:R-:W2:Y:S03]  /*0b10*/  I2F.RP R2, R15 ;  /* 0x0000000f00027306 */ /* 0x000ea60000209400 */
[----:B------:R-:W-:-:S05]  /*0b20*/  IMAD R0, R4, R0, R11 ;  /* 0x0000000004007224 */ /* 0x000fca00078e020b */
[----:B------:R-:W-:Y:S01]  /*0b30*/  ISETP.GT.U32.AND P1, PT, R9, R0, PT ;  /* 0x000000000900720c */ /* 0x000fe20003f24070 */
[----:B-1----:R-:W1:Y:S08]  /*0b40*/  MUFU.RCP R6, R6 ;  /* 0x0000000600067308 */ /* 0x002e700000001000 */
[----:B--2---:R-:W2:Y:S04]  /*0b50*/  MUFU.RCP R2, R2 ;  /* 0x0000000200027308 */ /* 0x004ea80000001000 */
[----:B------:R-:W-:-:S02]  /*0b60*/  @!P1 IMAD.IADD R0, R0, 0x1, -R9 ;  /* 0x0000000100009824 */ /* 0x000fc400078e0a09 */
[----:B------:R-:W-:Y:S01]  /*0b70*/  @!P1 VIADD R4, R4, 0x1 ;  /* 0x0000000104049836 */ /* 0x000fe20000000000 */
[----:B------:R-:W-:Y:S02]  /*0b80*/  ISETP.NE.AND P1, PT, R13, RZ, PT ;  /* 0x000000ff0d00720c */ /* 0x000fe40003f25270 */
[----:B------:R-:W-:Y:S01]  /*0b90*/  ISETP.GE.U32.AND P0, PT, R0, R9, PT ;  /* 0x000000090000720c */ /* 0x000fe20003f06070 */
[----:B-1----:R-:W-:Y:S01]  /*0ba0*/  VIADD R7, R6, 0xffffffe ;  /* 0x0ffffffe06077836 */ /* 0x002fe20000000000 */
[----:B------:R-:W-:Y:S01]  /*0bb0*/  LOP3.LUT R0, R10, R13, RZ, 0x3c, !PT ;  /* 0x0000000d0a007212 */ /* 0x000fe200078e3cff */
[----:B------:R-:W-:-:S03]  /*0bc0*/  IMAD.MOV.U32 R6, RZ, RZ, RZ ;  /* 0x000000ffff067224 */ /* 0x000fc600078e00ff */
[----:B------:R-:W-:Y:S01]  /*0bd0*/  ISETP.GE.AND P2, PT, R0, RZ, PT ;  /* 0x000000ff0000720c */ /* 0x000fe20003f46270 */
[----:B------:R-:W1:Y:S06]  /*0be0*/  F2I.FTZ.U32.TRUNC.NTZ R7, R7 ;  /* 0x0000000700077305 */ /* 0x000e6c000021f000 */
[----:B------:R-:W-:-:S04]  /*0bf0*/  @P0 VIADD R4, R4, 0x1 ;  /* 0x0000000104040836 */ /* 0x000fc80000000000 */
[----:B------:R-:W-:Y:S02]  /*0c00*/  IMAD.MOV.U32 R12, RZ, RZ, R4 ;  /* 0x000000ffff0c7224 */ /* 0x000fe400078e0004 */
[----:B--2---:R-:W-:Y:S02]  /*0c10*/  VIADD R4, R2, 0xffffffe ;  /* 0x0ffffffe02047836 */ /* 0x004fe40000000000 */
[----:B------:R-:W-:Y:S01]  /*0c20*/  @!P2 IMAD.MOV R12, RZ, RZ, -R12 ;  /* 0x000000ffff0ca224 */ /* 0x000fe200078e0a0c */
[----:B------:R-:W-:Y:S01]  /*0c30*/  @!P1 LOP3.LUT R12, RZ, R13, RZ, 0x33, !PT ;  /* 0x0000000dff0c9212 */ /* 0x000fe200078e33ff */
[----:B------:R2:W3:Y:S01]  /*0c40*/  F2I.FTZ.U32.TRUNC.NTZ R5, R4 ;  /* 0x0000000400057305 */ /* 0x0004e2000021f000 */
[----:B-1----:R-:W-:-:S03]  /*0c50*/  IMAD.MOV R11, RZ, RZ, -R7 ;  /* 0x000000ffff0b7224 */ /* 0x002fc600078e0a07 */
[----:B------:R-:W-:Y:S02]  /*0c60*/  IMAD.MOV R0, RZ, RZ, -R12 ;  /* 0x000000ffff007224 */ /* 0x000fe400078e0a0c */
[----:B------:R-:W-:Y:S02]  /*0c70*/  IMAD R11, R11, R38, RZ ;  /* 0x000000260b0b7224 */ /* 0x000fe400078e02ff */
[----:B------:R-:W-:Y:S02]  /*0c80*/  IMAD R0, R13, R0, R10 ;  /* 0x000000000d007224 */ /* 0x000fe400078e020a */
[----:B--2---:R-:W-:Y:S02]  /*0c90*/  IMAD.MOV.U32 R4, RZ, RZ, RZ ;  /* 0x000000ffff047224 */ /* 0x004fe400078e00ff */
[----:B------:R-:W-:Y:S01]  /*0ca0*/  IMAD.IADD R0, R8, 0x1, R0 ;  /* 0x0000000108007824 */ /* 0x000fe200078e0200 */
[----:B------:R-:W-:Y:S01]  /*0cb0*/  LOP3.LUT R8, R3, 0x7f, RZ, 0xc0, !PT ;  /* 0x0000007f03087812 */ /* 0x000fe200078ec0ff */
[----:B------:R-:W-:-:S03]  /*0cc0*/  IMAD.HI.U32 R7, R7, R11, R6 ;  /* 0x0000000b07077227 */ /* 0x000fc600078e0006 */
[----:B------:R-:W-:Y:S01]  /*0cd0*/  LEA R9, R0, UR4, 0x8 ;  /* 0x0000000400097c11 */ /* 0x000fe2000f8e40ff */
[----:B---3--:R-:W-:Y:S01]  /*0ce0*/  IMAD.MOV R2, RZ, RZ, -R5 ;  /* 0x000000ffff027224 */ /* 0x008fe200078e0a05 */
[----:B------:R-:W-:-:S03]  /*0cf0*/  USHF.L.U32 UR4, UR9, 0x5, URZ ;  /* 0x0000000509047899 */ /* 0x000fc600080006ff */
[----:B------:R-:W-:Y:S02]  /*0d00*/  IMAD.MOV.U32 R0, RZ, RZ, R2 ;  /* 0x000000ffff007224 */ /* 0x000fe400078e0002 */
[----:B------:R-:W-:Y:S02]  /*0d10*/  IMAD.IADD R2, R8, 0x1, R9 ;  /* 0x0000000108027824 */ /* 0x000fe400078e0209 */
[----:B------:R-:W-:Y:S02]  /*0d20*/  IMAD R9, R0, R15, RZ ;  /* 0x0000000f00097224 */ /* 0x000fe400078e02ff */
[----:B------:R-:W-:Y:S01]  /*0d30*/  IMAD.SHL.U32 R0, R12, 0x40, RZ ;  /* 0x000000400c007824 */ /* 0x000fe200078e00ff */
[----:B------:R-:W-:Y:S01]  /*0d40*/  IABS R10, R2 ;  /* 0x00000002000a7213 */ /* 0x000fe20000000000 */
[----:B------:R-:W-:Y:S01]  /*0d50*/  IMAD.HI.U32 R4, R5, R9, R4 ;  /* 0x0000000905047227 */ /* 0x000fe200078e0004 */
[----:B------:R-:W-:-:S04]  /*0d60*/  LEA.HI R5, R3, UR4, RZ, 0x1a ;  /* 0x0000000403057c11 */ /* 0x000fc8000f8fd0ff */
[----:B------:R-:W-:Y:S01]  /*0d70*/  LOP3.LUT R9, R0, 0x21, R5, 0xf8, !PT ;  /* 0x0000002100097812 */ /* 0x000fe200078ef805 */
[----:B------:R-:W-:-:S03]  /*0d80*/  IMAD.HI.U32 R4, R4, R10, RZ ;  /* 0x0000000a04047227 */ /* 0x000fc600078e00ff */
[----:B------:R-:W-:Y:S01]  /*0d90*/  IABS R16, R9 ;  /* 0x0000000900107213 */ /* 0x000fe20000000000 */
[----:B------:R-:W-:Y:S01]  /*0da0*/  IMAD.MOV R4, RZ, RZ, -R4 ;  /* 0x000000ffff047224 */ /* 0x000fe200078e0a04 */
[C---:B------:R-:W-:Y:S02]  /*0db0*/  LOP3.LUT R23, R9.reuse, 0x4, RZ, 0xfc, !PT ;  /* 0x0000000409177812 */ /* 0x040fe400078efcff */
[----:B------:R-:W-:Y:S01]  /*0dc0*/  LOP3.LUT R40, R9, 0x6, RZ, 0xfc, !PT ;  /* 0x0000000609287812 */ /* 0x000fe200078efcff */
[----:B------:R-:W-:Y:S01]  /*0dd0*/  IMAD R6, R15, R4, R10 ;  /* 0x000000040f067224 */ /* 0x000fe200078e020a */
[----:B------:R-:W-:Y:S01]  /*0de0*/  IABS R19, R23 ;  /* 0x0000001700137213 */ /* 0x000fe20000000000 */
[----:B------:R-:W1:Y:S01]  /*0df0*/  LDC.64 R4, c[0x0][0x3a0] ;  /* 0x0000e800ff047b82 */ /* 0x000e620000000a00 */
[----:B------:R-:W-:Y:S01]  /*0e00*/  IMAD.HI.U32 R10, R7, R16, RZ ;  /* 0x00000010070a7227 */ /* 0x000fe200078e00ff */
[----:B------:R-:W-:Y:S02]  /*0e10*/  IABS R20, R40 ;  /* 0x0000002800147213 */ /* 0x000fe40000000000 */
[----:B------:R-:W-:Y:S01]  /*0e20*/  ISETP.GT.U32.AND P0, PT, R15, R6, PT ;  /* 0x000000060f00720c */ /* 0x000fe20003f04070 */
[----:B------:R-:W-:Y:S01]  /*0e30*/  IMAD.MOV R17, RZ, RZ, -R10 ;  /* 0x000000ffff117224 */ /* 0x000fe200078e0a0a */
[----:B------:R-:W-:Y:S01]  /*0e40*/  LOP3.LUT R22, R9, 0x2, RZ, 0xfc, !PT ;  /* 0x0000000209167812 */ /* 0x000fe200078efcff */
[----:B------:R-:W-:Y:S01]  /*0e50*/  IMAD.HI.U32 R12, R7, R19, RZ ;  /* 0x00000013070c7227 */ /* 0x000fe200078e00ff */
[----:B------:R-:W-:-:S02]  /*0e60*/  LOP3.LUT R41, R9, 0x8, RZ, 0xfc, !PT ;  /* 0x0000000809297812 */ /* 0x000fc400078efcff */
[----:B------:R-:W-:Y:S01]  /*0e70*/  IABS R18, R22 ;  /* 0x0000001600127213 */ /* 0x000fe20000000000 */
[----:B------:R-:W-:Y:S01]  /*0e80*/  IMAD R10, R38, R17, R16 ;  /* 0x00000011260a7224 */ /* 0x000fe200078e0210 */
[----:B------:R-:W-:Y:S01]  /*0e90*/  LOP3.LUT R44, R9, 0xc, RZ, 0xfc, !PT ;  /* 0x0000000c092c7812 */ /* 0x000fe200078efcff */
[----:B------:R-:W-:Y:S01]  /*0ea0*/  IMAD.HI.U32 R13, R7, R20, RZ ;  /* 0x00000014070d7227 */ /* 0x000fe200078e00ff */
[----:B------:R-:W-:Y:S02]  /*0eb0*/  IABS R21, R41 ;  /* 0x0000002900157213 */ /* 0x000fe40000000000 */
[C---:B------:R-:W-:Y:S01]  /*0ec0*/  LOP3.LUT R45, R9.reuse, 0xe, RZ, 0xfc, !PT ;  /* 0x0000000e092d7812 */ /* 0x040fe200078efcff */
[----:B------:R-:W-:Y:S01]  /*0ed0*/  @!P0 IMAD.IADD R6, R6, 0x1, -R15 ;  /* 0x0000000106068824 */ /* 0x000fe200078e0a0f */
[C---:B------:R-:W-:Y:S01]  /*0ee0*/  LOP3.LUT R46, R9.reuse, 0x10, RZ, 0xfc, !PT ;  /* 0x00000010092e7812 */ /* 0x040fe200078efcff */
[----:B------:R-:W-:Y:S01]  /*0ef0*/  IMAD.MOV R12, RZ, RZ, -R12 ;  /* 0x000000ffff0c7224 */ /* 0x000fe200078e0a0c */
[----:B------:R-:W-:Y:S01]  /*0f00*/  LOP3.LUT R47, R9, 0x12, RZ, 0xfc, !PT ;  /* 0x00000012092f7812 */ /* 0x000fe200078efcff */
[----:B------:R-:W-:Y:S01]  /*0f10*/  IMAD.MOV R13, RZ, RZ, -R13 ;  /* 0x000000ffff0d7224 */ /* 0x000fe200078e0a0d */
[----:B------:R-:W-:Y:S01]  /*0f20*/  ISETP.GT.U32.AND P0, PT, R15, R6, PT ;  /* 0x000000060f00720c */ /* 0x000fe20003f04070 */
[----:B------:R-:W-:Y:S01]  /*0f30*/  IMAD R12, R38, R12, R19 ;  /* 0x0000000c260c7224 */ /* 0x000fe200078e0213 */
[C---:B------:R-:W-:Y:S01]  /*0f40*/  LOP3.LUT R19, R9.reuse, 0xa, RZ, 0xfc, !PT ;  /* 0x0000000a09137812 */ /* 0x040fe200078efcff */
[C---:B-1----:R-:W-:Y:S01]  /*0f50*/  VIADD R16, R4.reuse, 0xffffffed ;  /* 0xffffffed04107836 */ /* 0x042fe20000000000 */
[C---:B------:R-:W-:Y:S01]  /*0f60*/  LOP3.LUT R48, R9.reuse, 0x14, RZ, 0xfc, !PT ;  /* 0x0000001409307812 */ /* 0x040fe200078efcff */
[----:B------:R-:W-:Y:S01]  /*0f70*/  VIADD R17, R4, 0xffffffec ;  /* 0xffffffec04117836 */ /* 0x000fe20000000000 */
[----:B------:R-:W-:Y:S01]  /*0f80*/  LOP3.LUT R49, R9, 0x16, RZ, 0xfc, !PT ;  /* 0x0000001609317812 */ /* 0x000fe200078efcff */
[----:B------:R-:W-:Y:S01]  /*0f90*/  IMAD R13, R38, R13, R20 ;  /* 0x0000000d260d7224 */ /* 0x000fe200078e0214 */
[----:B------:R-:W-:Y:S01]  /*0fa0*/  ISETP.GE.U32.AND P3, PT, R16, 0x7fffffae, PT ;  /* 0x7fffffae1000780c */ /* 0x000fe20003f66070 */
[C---:B------:R-:W-:Y:S01]  /*0fb0*/  VIADD R16, R4.reuse, 0xffffffe8 ;  /* 0xffffffe804107836 */ /* 0x040fe20000000000 */
[----:B------:R-:W-:Y:S01]  /*0fc0*/  ISETP.GE.U32.AND P6, PT, R17, 0x7fffffad, PT ;  /* 0x7fffffad1100780c */ /* 0x000fe20003fc6070 */
[----:B------:R-:W-:Y:S01]  /*0fd0*/  VIADD R17, R4, 0xffffffef ;  /* 0xffffffef04117836 */ /* 0x000fe20000000000 */
[----:B------:R-:W-:Y:S01]  /*0fe0*/  SEL R27, RZ, 0x1fffe, P3 ;  /* 0x0001fffeff1b7807 */ /* 0x000fe20001800000 */
[----:B------:R-:W-:Y:S01]  /*0ff0*/  @!P0 IMAD.IADD R6, R6, 0x1, -R15 ;  /* 0x0000000106068824 */ /* 0x000fe200078e0a0f */
[----:B------:R-:W-:Y:S01]  /*1000*/  ISETP.GE.U32.AND P4, PT, R16, 0x7fffffa9, PT ;  /* 0x7fffffa91000780c */ /* 0x000fe20003f86070 */
[C---:B------:R-:W-:Y:S01]  /*1010*/  VIADD R15, R4.reuse, 0xffffffee ;  /* 0xffffffee040f7836 */ /* 0x040fe20000000000 */
[----:B------:R-:W-:Y:S01]  /*1020*/  SEL R26, RZ, 0x1, P6 ;  /* 0x00000001ff1a7807 */ /* 0x000fe20003000000 */
[----:B------:R-:W-:Y:S01]  /*1030*/  VIADD R16, R4, 0xffffffe4 ;  /* 0xffffffe404107836 */ /* 0x000fe20000000000 */
[----:B------:R-:W-:Y:S01]  /*1040*/  SEL R30, RZ, 0x1, P4 ;  /* 0x00000001ff1e7807 */ /* 0x000fe20002000000 */
[----:B------:R-:W-:Y:S01]  /*1050*/  IMAD.HI.U32 R11, R7, R18, RZ ;  /* 0x00000012070b7227 */ /* 0x000fe200078e00ff */
[----:B------:R-:W-:-:S02]  /*1060*/  ISETP.GE.U32.AND P1, PT, R15, 0x7fffffaf, PT ;  /* 0x7fffffaf0f00780c */ /* 0x000fc40003f26070 */
[----:B------:R-:W-:Y:S01]  /*1070*/  ISETP.GE.U32.AND P3, PT, R16, 0x7fffffa5, PT ;  /* 0x7fffffa51000780c */ /* 0x000fe20003f66070 */
[C---:B------:R-:W-:Y:S01]  /*1080*/  VIADD R15, R4.reuse, 0xffffffe9 ;  /* 0xffffffe9040f7836 */ /* 0x040fe20000000000 */
[----:B------:R-:W-:Y:S01]  /*1090*/  SEL R24, RZ, 0x4, P1 ;  /* 0x00000004ff187807 */ /* 0x000fe20000800000 */
[C---:B------:R-:W-:Y:S01]  /*10a0*/  VIADD R16, R4.reuse, 0xffffffe7 ;  /* 0xffffffe704107836 */ /* 0x040fe20000000000 */
[----:B------:R-:W-:Y:S01]  /*10b0*/  ISETP.GE.U32.AND P2, PT, R17, 0x7fffffb0, PT ;  /* 0x7fffffb01100780c */ /* 0x000fe20003f46070 */
[C---:B------:R-:W-:Y:S01]  /*10c0*/  VIADD R17, R4.reuse, 0xffffffea ;  /* 0xffffffea04117836 */ /* 0x040fe20000000000 */
[----:B------:R-:W-:Y:S01]  /*10d0*/  ISETP.GE.U32.AND P5, PT, R15, 0x7fffffaa, PT ;  /* 0x7fffffaa0f00780c */ /* 0x000fe20003fa6070 */
[----:B------:R-:W-:Y:S01]  /*10e0*/  VIADD R15, R4, 0xffffffeb ;  /* 0xffffffeb040f7836 */ /* 0x000fe20000000000 */
[----:B------:R-:W-:Y:S01]  /*10f0*/  ISETP.GE.U32.AND P4, PT, R16, 0x7fffffa8, PT ;  /* 0x7fffffa81000780c */ /* 0x000fe20003f86070 */
[C---:B------:R-:W-:Y:S01]  /*1100*/  VIADD R16, R4.reuse, 0xffffffe2 ;  /* 0xffffffe204107836 */ /* 0x040fe20000000000 */
[----:B------:R-:W-:Y:S01]  /*1110*/  SEL R31, RZ, 0x1fffe, P5 ;  /* 0x0001fffeff1f7807 */ /* 0x000fe20002800000 */
[----:B------:R-:W-:Y:S01]  /*1120*/  IMAD.MOV R11, RZ, RZ, -R11 ;  /* 0x000000ffff0b7224 */ /* 0x000fe200078e0a0b */
[----:B------:R-:W-:Y:S01]  /*1130*/  ISETP.GE.U32.AND P6, PT, R15, 0x7fffffac, PT ;  /* 0x7fffffac0f00780c */ /* 0x000fe20003fc6070 */
[C---:B------:R-:W-:Y:S01]  /*1140*/  VIADD R15, R4.reuse, 0xffffffe5 ;  /* 0xffffffe5040f7836 */ /* 0x040fe20000000000 */
[----:B------:R-:W-:Y:S01]  /*1150*/  ISETP.GE.U32.AND P0, PT, R17, 0x7fffffab, PT ;  /* 0x7fffffab1100780c */ /* 0x000fe20003f06070 */
[----:B------:R-:W-:Y:S01]  /*1160*/  VIADD R17, R4, 0xffffffe6 ;  /* 0xffffffe604117836 */ /* 0x000fe20000000000 */
[----:B------:R-:W-:Y:S01]  /*1170*/  SEL R29, RZ, 0x7fff8, P6 ;  /* 0x0007fff8ff1d7807 */ /* 0x000fe20003000000 */
[----:B------:R-:W-:Y:S01]  /*1180*/  IMAD R11, R38, R11, R18 ;  /* 0x0000000b260b7224 */ /* 0x000fe200078e0212 */
[----:B------:R-:W-:Y:S01]  /*1190*/  ISETP.GE.U32.AND P1, PT, R15, 0x7fffffa6, PT ;  /* 0x7fffffa60f00780c */ /* 0x000fe20003f26070 */
[----:B------:R-:W-:Y:S01]  /*11a0*/  VIADD R15, R4, 0xffffffe1 ;  /* 0xffffffe1040f7836 */ /* 0x000fe20000000000 */
[----:B------:R-:W-:Y:S01]  /*11b0*/  ISETP.GE.U32.AND P6, PT, R16, 0x7fffffa3, PT ;  /* 0x7fffffa31000780c */ /* 0x000fe20003fc6070 */
[----:B------:R-:W-:Y:S01]  /*11c0*/  IMAD.HI.U32 R14, R7, R21, RZ ;  /* 0x00000015070e7227 */ /* 0x000fe200078e00ff */
[----:B------:R-:W-:-:S02]  /*11d0*/  IABS R16, R19 ;  /* 0x0000001300107213 */ /* 0x000fc40000000000 */
[----:B------:R-:W-:Y:S01]  /*11e0*/  ISETP.GE.U32.AND P5, PT, R15, 0x7fffffa2, PT ;  /* 0x7fffffa20f00780c */ /* 0x000fe20003fa6070 */
[----:B------:R-:W-:Y:S01]  /*11f0*/  VIADD R15, R4, 0xffffffe3 ;  /* 0xffffffe3040f7836 */ /* 0x000fe20000000000 */
[----:B------:R-:W-:Y:S01]  /*1200*/  SEL R36, RZ, 0x4, P6 ;  /* 0x00000004ff247807 */ /* 0x000fe20003000000 */
[----:B------:R-:W-:Y:S01]  /*1210*/  IMAD.MOV R14, RZ, RZ, -R14 ;  /* 0x000000ffff0e7224 */ /* 0x000fe200078e0a0e */
[----:B------:R-:W-:Y:S01]  /*1220*/  SEL R39, RZ, 0x1fffe, P5 ;  /* 0x0001fffeff277807 */ /* 0x000fe20002800000 */
[----:B------:R-:W-:Y:S01]  /*1230*/  IMAD.IADD R30, R30, 0x1, R31 ;  /* 0x000000011e1e7824 */ /* 0x000fe200078e021f */
[C---:B------:R-:W-:Y:S01]  /*1240*/  ISETP.GT.U32.AND P5, PT, R38.reuse, R12, PT ;  /* 0x0000000c2600720c */ /* 0x040fe20003fa4070 */
[C---:B------:R-:W-:Y:S01]  /*1250*/  IMAD R14, R38.reuse, R14, R21 ;  /* 0x0000000e260e7224 */ /* 0x040fe200078e0215 */
[----:B------:R-:W-:Y:S01]  /*1260*/  ISETP.GT.U32.AND P6, PT, R38, R13, PT ;  /* 0x0000000d2600720c */ /* 0x000fe20003fc4070 */
[----:B------:R-:W-:Y:S01]  /*1270*/  IMAD.IADD R26, R26, 0x1, R27 ;  /* 0x000000011a1a7824 */ /* 0x000fe200078e021b */
[----:B------:R-:W-:-:S02]  /*1280*/  SEL R28, RZ, 0x4, P0 ;  /* 0x00000004ff1c7807 */ /* 0x000fc40000000000 */
[----:B------:R-:W-:Y:S02]  /*1290*/  SEL R35, RZ, 0x1fffe, P1 ;  /* 0x0001fffeff237807 */ /* 0x000fe40000800000 */
[----:B------:R-:W-:Y:S02]  /*12a0*/  ISETP.GT.U32.AND P0, PT, R38, R10, PT ;  /* 0x0000000a2600720c */ /* 0x000fe40003f04070 */
[----:B------:R-:W-:Y:S01]  /*12b0*/  ISETP.NE.U32.AND P1, PT, R8, RZ, PT ;  /* 0x000000ff0800720c */ /* 0x000fe20003f25070 */
[----:B------:R-:W-:Y:S01]  /*12c0*/  IMAD.HI.U32 R8, R7, R16, RZ ;  /* 0x0000001007087227 */ /* 0x000fe200078e00ff */
[----:B------:R-:W-:Y:S02]  /*12d0*/  SEL R25, RZ, 0x7fff8, P2 ;  /* 0x0007fff8ff197807 */ /* 0x000fe40001000000 */
[----:B------:R-:W-:Y:S01]  /*12e0*/  ISETP.GE.U32.AND P2, PT, R17, 0x7fffffa7, PT ;  /* 0x7fffffa71100780c */ /* 0x000fe20003f46070 */
[--C-:B------:R-:W-:Y:S01]  /*12f0*/  @!P5 IMAD.IADD R12, R12, 0x1, -R38.reuse ;  /* 0x000000010c0cd824 */ /* 0x100fe200078e0a26 */
[----:B------:R-:W-:Y:S01]  /*1300*/  SEL R33, RZ, 0x7fff8, P4 ;  /* 0x0007fff8ff217807 */ /* 0x000fe20002000000 */
[----:B------:R-:W-:Y:S01]  /*1310*/  @!P6 IMAD.IADD R13, R13, 0x1, -R38 ;  /* 0x000000010d0de824 */ /* 0x000fe200078e0a26 */
[C---:B------:R-:W-:Y:S01]  /*1320*/  ISETP.GT.U32.AND P4, PT, R38.reuse, R11, PT ;  /* 0x0000000b2600720c */ /* 0x040fe20003f84070 */
[----:B------:R-:W-:Y:S01]  /*1330*/  IMAD.MOV R17, RZ, RZ, -R8 ;  /* 0x000000ffff117224 */ /* 0x000fe200078e0a08 */
[----:B------:R-:W-:Y:S01]  /*1340*/  ISETP.GT.U32.AND P6, PT, R38, R12, PT ;  /* 0x0000000c2600720c */ /* 0x000fe20003fc4070 */
[----:B------:R-:W-:Y:S01]  /*1350*/  @!P0 IMAD.IADD R10, R10, 0x1, -R38 ;  /* 0x000000010a0a8824 */ /* 0x000fe200078e0a26 */
[----:B------:R-:W-:Y:S01]  /*1360*/  IABS R18, R44 ;  /* 0x0000002c00127213 */ /* 0x000fe20000000000 */
[----:B------:R-:W-:Y:S01]  /*1370*/  IMAD R8, R38, R17, R16 ;  /* 0x0000001126087224 */ /* 0x000fe200078e0210 */
[----:B------:R-:W-:-:S02]  /*1380*/  SEL R34, RZ, 0x1, P3 ;  /* 0x00000001ff227807 */ /* 0x000fc40001800000 */
[----:B------:R-:W-:Y:S01]  /*1390*/  ISETP.GE.U32.AND P3, PT, R15, 0x7fffffa4, PT ;  /* 0x7fffffa40f00780c */ /* 0x000fe20003f66070 */
[----:B------:R-:W-:Y:S01]  /*13a0*/  IMAD.HI.U32 R15, R7, R18, RZ ;  /* 0x00000012070f7227 */ /* 0x000fe200078e00ff */
[----:B------:R-:W-:Y:S02]  /*13b0*/  SEL R32, RZ, 0x4, P2 ;  /* 0x00000004ff207807 */ /* 0x000fe40001000000 */
[C---:B------:R-:W-:Y:S01]  /*13c0*/  ISETP.GT.U32.AND P2, PT, R38.reuse, R10, PT ;  /* 0x0000000a2600720c */ /* 0x040fe20003f44070 */
[----:B------:R-:W-:Y:S01]  /*13d0*/  IMAD.MOV R15, RZ, RZ, -R15 ;  /* 0x000000ffff0f7224 */ /* 0x000fe200078e0a0f */
[----:B------:R-:W-:Y:S01]  /*13e0*/  ISETP.GT.U32.AND P0, PT, R38, R14, PT ;  /* 0x0000000e2600720c */ /* 0x000fe20003f04070 */
[--C-:B------:R-:W-:Y:S01]  /*13f0*/  @!P6 IMAD.IADD R12, R12, 0x1, -R38.reuse ;  /* 0x000000010c0ce824 */ /* 0x100fe200078e0a26 */
[C---:B------:R-:W-:Y:S01]  /*1400*/  ISETP.GT.U32.AND P6, PT, R38.reuse, R8, PT ;  /* 0x000000082600720c */ /* 0x040fe20003fc4070 */
[----:B------:R-:W-:Y:S01]  /*1410*/  @!P4 IMAD.IADD R11, R11, 0x1, -R38 ;  /* 0x000000010b0bc824 */ /* 0x000fe200078e0a26 */
[----:B------:R-:W-:Y:S01]  /*1420*/  SEL R37, RZ, 0x7fff8, P3 ;  /* 0x0007fff8ff257807 */ /* 0x000fe20001800000 */
[----:B------:R-:W-:Y:S01]  /*1430*/  IMAD R15, R38, R15, R18 ;  /* 0x0000000f260f7224 */ /* 0x000fe200078e0212 */
[----:B------:R-:W-:Y:S01]  /*1440*/  ISETP.GE.AND P3, PT, R9, RZ, PT ;  /* 0x000000ff0900720c */ /* 0x000fe20003f66270 */
[----:B------:R-:W-:Y:S01]  /*1450*/  IMAD.IADD R34, R34, 0x1, R35 ;  /* 0x0000000122227824 */ /* 0x000fe200078e0223 */
[----:B------:R-:W-:-:S02]  /*1460*/  ISETP.GT.U32.AND P4, PT, R38, R11, PT ;  /* 0x0000000b2600720c */ /* 0x000fc40003f84070 */
[----:B------:R-:W-:Y:S01]  /*1470*/  IABS R21, R45 ;  /* 0x0000002d00157213 */ /* 0x000fe20000000000 */
[--C-:B------:R-:W-:Y:S01]  /*1480*/  @!P2 IMAD.IADD R10, R10, 0x1, -R38.reuse ;  /* 0x000000010a0aa824 */ /* 0x100fe200078e0a26 */
[----:B------:R-:W-:Y:S01]  /*1490*/  ISETP.GE.AND P2, PT, R22, RZ, PT ;  /* 0x000000ff1600720c */ /* 0x000fe20003f46270 */
[--C-:B------:R-:W-:Y:S01]  /*14a0*/  @!P0 IMAD.IADD R14, R14, 0x1, -R38.reuse ;  /* 0x000000010e0e8824 */ /* 0x100fe200078e0a26 */
[----:B------:R-:W-:Y:S01]  /*14b0*/  IABS R22, R46 ;  /* 0x0000002e00167213 */ /* 0x000fe20000000000 */
[--C-:B------:R-:W-:Y:S01]  /*14c0*/  @!P6 IMAD.IADD R8, R8, 0x1, -R38.reuse ;  /* 0x000000010808e824 */ /* 0x100fe200078e0a26 */
[C---:B------:R-:W-:Y:S01]  /*14d0*/  ISETP.GT.U32.AND P6, PT, R38.reuse, R15, PT ;  /* 0x0000000f2600720c */ /* 0x040fe20003fc4070 */
[----:B------:R-:W-:Y:S01]  /*14e0*/  IMAD.HI.U32 R16, R7, R21, RZ ;  /* 0x0000001507107227 */ /* 0x000fe200078e00ff */
[C---:B------:R-:W-:Y:S02]  /*14f0*/  ISETP.GT.U32.AND P0, PT, R38.reuse, R14, PT ;  /* 0x0000000e2600720c */ /* 0x040fe40003f04070 */
[----:B------:R-:W-:Y:S01]  /*1500*/  ISETP.GT.U32.AND P5, PT, R38, R13, PT ;  /* 0x0000000d2600720c */ /* 0x000fe20003fa4070 */
[----:B------:R-:W-:Y:S01]  /*1510*/  @!P4 IMAD.IADD R11, R11, 0x1, -R38 ;  /* 0x000000010b0bc824 */ /* 0x000fe200078e0a26 */
[----:B------:R-:W-:Y:S01]  /*1520*/  ISETP.GE.AND P4, PT, R40, RZ, PT ;  /* 0x000000ff2800720c */ /* 0x000fe20003f86270 */
[----:B------:R-:W-:Y:S01]  /*1530*/  IMAD.HI.U32 R17, R7, R22, RZ ;  /* 0x0000001607117227 */ /* 0x000fe200078e00ff */
[----:B------:R-:W-:-:S02]  /*1540*/  IABS R40, R48 ;  /* 0x0000003000287213 */ /* 0x000fc40000000000 */
[C---:B------:R-:W-:Y:S01]  /*1550*/  LOP3.LUT R50, R9.reuse, 0x18, RZ, 0xfc, !PT ;  /* 0x0000001809327812 */ /* 0x040fe200078efcff */
[----:B------:R-:W-:Y:S01]  /*1560*/  @!P2 IMAD.MOV R11, RZ, RZ, -R11 ;  /* 0x000000ffff0ba224 */ /* 0x000fe200078e0a0b */
[----:B------:R-:W-:Y:S01]  /*1570*/  LOP3.LUT R51, R9, 0x1a, RZ, 0xfc, !PT ;  /* 0x0000001a09337812 */ /* 0x000fe200078efcff */
[----:B------:R-:W-:Y:S01]  /*1580*/  @!P6 IMAD.IADD R15, R15, 0x1, -R38 ;  /* 0x000000010f0fe824 */ /* 0x000fe200078e0a26 */
[C---:B------:R-:W-:Y:S01]  /*1590*/  ISETP.GT.U32.AND P6, PT, R38.reuse, R8, PT ;  /* 0x000000082600720c */ /* 0x040fe20003fc4070 */
[----:B------:R-:W-:Y:S01]  /*15a0*/  IMAD.MOV R16, RZ, RZ, -R16 ;  /* 0x000000ffff107224 */ /* 0x000fe200078e0a10 */
[----:B------:R-:W-:Y:S01]  /*15b0*/  LOP3.LUT R52, R9, 0x1c, RZ, 0xfc, !PT ;  /* 0x0000001c09347812 */ /* 0x000fe200078efcff */
[----:B------:R-:W-:Y:S01]  /*15c0*/  @!P3 IMAD.MOV R10, RZ, RZ, -R10 ;  /* 0x000000ffff0ab224 */ /* 0x000fe200078e0a0a */
[C---:B------:R-:W-:Y:S01]  /*15d0*/  ISETP.GT.U32.AND P2, PT, R38.reuse, R15, PT ;  /* 0x0000000f2600720c */ /* 0x040fe20003f44070 */
[----:B------:R-:W-:Y:S01]  /*15e0*/  IMAD.MOV R17, RZ, RZ, -R17 ;  /* 0x000000ffff117224 */ /* 0x000fe200078e0a11 */
[----:B------:R-:W-:Y:S01]  /*15f0*/  ISETP.GE.AND P3, PT, R23, RZ, PT ;  /* 0x000000ff1700720c */ /* 0x000fe20003f66270 */
[C---:B------:R-:W-:Y:S01]  /*1600*/  IMAD R16, R38.reuse, R16, R21 ;  /* 0x0000001026107224 */ /* 0x040fe200078e0215 */
[----:B------:R-:W-:Y:S01]  /*1610*/  IABS R23, R47 ;  /* 0x0000002f00177213 */ /* 0x000fe20000000000 */
[----:B------:R-:W-:Y:S01]  /*1620*/  IMAD R17, R38, R17, R22 ;  /* 0x0000001126117224 */ /* 0x000fe200078e0216 */
[----:B------:R-:W-:Y:S01]  /*1630*/  LOP3.LUT R43, R9, 0x1e, RZ, 0xfc, !PT ;  /* 0x0000001e092b7812 */ /* 0x000fe200078efcff */
[--C-:B------:R-:W-:Y:S01]  /*1640*/  @!P0 IMAD.IADD R14, R14, 0x1, -R38.reuse ;  /* 0x000000010e0e8824 */ /* 0x100fe200078e0a26 */
[----:B------:R-:W-:Y:S01]  /*1650*/  ISETP.GE.AND P0, PT, R19, RZ, PT ;  /* 0x000000ff1300720c */ /* 0x000fe20003f06270 */
[----:B------:R-:W-:Y:S01]  /*1660*/  @!P6 IMAD.IADD R8, R8, 0x1, -R38 ;  /* 0x000000010808e824 */ /* 0x000fe200078e0a26 */
[----:B------:R-:W-:Y:S01]  /*1670*/  ISETP.GT.U32.AND P6, PT, R38, R16, PT ;  /* 0x000000102600720c */ /* 0x000fe20003fc4070 */
[----:B------:R-:W-:Y:S01]  /*1680*/  IMAD.HI.U32 R18, R7, R23, RZ ;  /* 0x0000001707127227 */ /* 0x000fe200078e00ff */
[----:B------:R-:W-:-:S02]  /*1690*/  IABS R42, R43 ;  /* 0x0000002b002a7213 */ /* 0x000fc40000000000 */
[----:B------:R-:W-:Y:S01]  /*16a0*/  LOP3.LUT R30, R30, 0x3, RZ, 0xc0, !PT ;  /* 0x000000031e1e7812 */ /* 0x000fe200078ec0ff */
[----:B------:R-:W-:Y:S01]  /*16b0*/  @!P2 IMAD.IADD R15, R15, 0x1, -R38 ;  /* 0x000000010f0fa824 */ /* 0x000fe200078e0a26 */
[----:B------:R-:W-:Y:S01]  /*16c0*/  ISETP.GT.U32.AND P2, PT, R38, R17, PT ;  /* 0x000000112600720c */ /* 0x000fe20003f44070 */
[----:B------:R-:W-:Y:S01]  /*16d0*/  IMAD.HI.U32 R19, R7, R40, RZ ;  /* 0x0000002807137227 */ /* 0x000fe200078e00ff */
[----:B------:R-:W-:Y:S02]  /*16e0*/  IADD3 R28, PT, PT, R30, R29, R28 ;  /* 0x0000001d1e1c7210 */ /* 0x000fe40007ffe01c */
[----:B------:R-:W-:Y:S01]  /*16f0*/  LOP3.LUT R26, R26, 0x3, RZ, 0xc0, !PT ;  /* 0x000000031a1a7812 */ /* 0x000fe200078ec0ff */
[----:B------:R-:W-:Y:S01]  /*1700*/  IMAD.MOV R18, RZ, RZ, -R18 ;  /* 0x000000ffff127224 */ /* 0x000fe200078e0a12 */
[----:B------:R-:W-:Y:S01]  /*1710*/  LOP3.LUT R34, R34, 0x3, RZ, 0xc0, !PT ;  /* 0x0000000322227812 */ /* 0x000fe200078ec0ff */
[----:B------:R-:W-:Y:S01]  /*1720*/  @!P5 IMAD.IADD R13, R13, 0x1, -R38 ;  /* 0x000000010d0dd824 */ /* 0x000fe200078e0a26 */
[----:B------:R-:W-:Y:S01]  /*1730*/  ISETP.GE.AND P5, PT, R41, RZ, PT ;  /* 0x000000ff2900720c */ /* 0x000fe20003fa6270 */
[----:B------:R-:W-:Y:S01]  /*1740*/  IMAD.MOV R19, RZ, RZ, -R19 ;  /* 0x000000ffff137224 */ /* 0x000fe200078e0a13 */
[----:B------:R-:W-:Y:S01]  /*1750*/  IABS R41, R49 ;  /* 0x0000003100297213 */ /* 0x000fe20000000000 */
[C---:B------:R-:W-:Y:S01]  /*1760*/  IMAD R18, R38.reuse, R18, R23 ;  /* 0x0000001226127224 */ /* 0x040fe200078e0217 */
[----:B------:R-:W-:Y:S01]  /*1770*/  IABS R23, R50 ;  /* 0x0000003200177213 */ /* 0x000fe20000000000 */
[----:B------:R-:W-:Y:S01]  /*1780*/  IMAD R19, R38, R19, R40 ;  /* 0x0000001326137224 */ /* 0x000fe200078e0228 */
[----:B------:R-:W-:Y:S01]  /*1790*/  IABS R40, R51 ;  /* 0x0000003300287213 */ /* 0x000fe20000000000 */
[----:B------:R-:W-:Y:S01]  /*17a0*/  @!P6 IMAD.IADD R16, R16, 0x1, -R38 ;  /* 0x000000011010e824 */ /* 0x000fe200078e0a26 */
[----:B------:R-:W-:Y:S01]  /*17b0*/  ISETP.GT.U32.AND P6, PT, R38, R18, PT ;  /* 0x000000122600720c */ /* 0x000fe20003fc4070 */
[----:B------:R-:W-:Y:S01]  /*17c0*/  IMAD.HI.U32 R20, R7, R41, RZ ;  /* 0x0000002907147227 */ /* 0x000fe200078e00ff */
[----:B------:R-:W-:-:S03]  /*17d0*/  IADD3 R32, PT, PT, R34, R33, R32 ;  /* 0x0000002122207210 */ /* 0x000fc60007ffe020 */
[----:B------:R-:W-:Y:S01]  /*17e0*/  @!P2 IMAD.IADD R17, R17, 0x1, -R38 ;  /* 0x000000011111a824 */ /* 0x000fe200078e0a26 */
[----:B------:R-:W-:Y:S01]  /*17f0*/  ISETP.GT.U32.AND P2, PT, R38, R19, PT ;  /* 0x000000132600720c */ /* 0x000fe20003f44070 */
[----:B------:R-:W-:Y:S02]  /*1800*/  IMAD.MOV R20, RZ, RZ, -R20 ;  /* 0x000000ffff147224 */ /* 0x000fe400078e0a14 */
[----:B------:R-:W-:-:S04]  /*1810*/  IMAD.HI.U32 R9, R7, R23, RZ ;  /* 0x0000001707097227 */ /* 0x000fc800078e00ff */
[----:B------:R-:W-:Y:S01]  /*1820*/  IMAD R20, R38, R20, R41 ;  /* 0x0000001426147224 */ /* 0x000fe200078e0229 */
[----:B------:R-:W-:Y:S01]  /*1830*/  IABS R41, R52 ;  /* 0x0000003400297213 */ /* 0x000fe20000000000 */
[----:B------:R-:W-:Y:S02]  /*1840*/  @!P6 IMAD.IADD R18, R18, 0x1, -R38 ;  /* 0x000000011212e824 */ /* 0x000fe400078e0a26 */
[----:B------:R-:W-:Y:S01]  /*1850*/  @!P3 IMAD.MOV R12, RZ, RZ, -R12 ;  /* 0x000000ffff0cb224 */ /* 0x000fe200078e0a0c */
[----:B------:R-:W-:Y:S01]  /*1860*/  ISETP.GT.U32.AND P6, PT, R38, R20, PT ;  /* 0x000000142600720c */ /* 0x000fe20003fc4070 */
[----:B------:R-:W-:Y:S01]  /*1870*/  @!P2 IMAD.IADD R19, R19, 0x1, -R38 ;  /* 0x000000011313a824 */ /* 0x000fe200078e0a26 */
[----:B------:R-:W-:Y:S01]  /*1880*/  ISETP.GE.AND P2, PT, R44, RZ, PT ;  /* 0x000000ff2c00720c */ /* 0x000fe20003f46270 */
[----:B------:R-:W-:Y:S01]  /*1890*/  IMAD.HI.U32 R21, R7, R40, RZ ;  /* 0x0000002807157227 */ /* 0x000fe200078e00ff */
[----:B------:R-:W-:-:S03]  /*18a0*/  ISETP.GT.U32.AND P3, PT, R38, R16, PT ;  /* 0x000000102600720c */ /* 0x000fc60003f64070 */
[----:B------:R-:W-:Y:S02]  /*18b0*/  IMAD.MOV R9, RZ, RZ, -R9 ;  /* 0x000000ffff097224 */ /* 0x000fe400078e0a09 */
[----:B------:R-:W-:Y:S01]  /*18c0*/  @!P4 IMAD.MOV R13, RZ, RZ, -R13 ;  /* 0x000000ffff0dc224 */ /* 0x000fe200078e0a0d */
[----:B------:R-:W-:Y:S01]  /*18d0*/  ISETP.GT.U32.AND P4, PT, R38, R17, PT ;  /* 0x000000112600720c */ /* 0x000fe20003f84070 */
[----:B------:R-:W-:-:S04]  /*18e0*/  IMAD.HI.U32 R22, R7, R41, RZ ;  /* 0x0000002907167227 */ /* 0x000fc800078e00ff */
[----:B------:R-:W-:Y:S02]  /*18f0*/  IMAD.MOV R21, RZ, RZ, -R21 ;  /* 0x000000ffff157224 */ /* 0x000fe400078e0a15 */
[----:B------:R-:W-:Y:S02]  /*1900*/  IMAD R9, R38, R9, R23 ;  /* 0x0000000926097224 */ /* 0x000fe400078e0217 */
[----:B------:R-:W-:Y:S01]  /*1910*/  @!P6 IMAD.IADD R20, R20, 0x1, -R38 ;  /* 0x000000011414e824 */ /* 0x000fe200078e0a26 */
[C---:B------:R-:W-:Y:S01]  /*1920*/  ISETP.GT.U32.AND P6, PT, R38.reuse, R19, PT ;  /* 0x000000132600720c */ /* 0x040fe20003fc4070 */
[----:B------:R-:W-:Y:S01]  /*1930*/  @!P5 IMAD.MOV R14, RZ, RZ, -R14 ;  /* 0x000000ffff0ed224 */ /* 0x000fe200078e0a0e */
[----:B------:R-:W-:Y:S01]  /*1940*/  ISETP.GT.U32.AND P5, PT, R38, R18, PT ;  /* 0x000000122600720c */ /* 0x000fe20003fa4070 */
[----:B------:R-:W-:Y:S02]  /*1950*/  IMAD.MOV R22, RZ, RZ, -R22 ;  /* 0x000000ffff167224 */ /* 0x000fe400078e0a16 */
[----:B------:R-:W-:-:S04]  /*1960*/  IMAD.HI.U32 R7, R7, R42, RZ ;  /* 0x0000002a07077227 */ /* 0x000fc800078e00ff */
[C---:B------:R-:W-:Y:S02]  /*1970*/  IMAD R21, R38.reuse, R21, R40 ;  /* 0x0000001526157224 */ /* 0x040fe400078e0228 */
[----:B------:R-:W1:Y:S01]  /*1980*/  LDS R40, [UR6] ;  /* 0x00000006ff287984 */ /* 0x000e620008000800 */
[----:B------:R-:W-:Y:S01]  /*1990*/  @!P0 IMAD.MOV R8, RZ, RZ, -R8 ;  /* 0x000000ffff088224 */ /* 0x000fe200078e0a08 */
[C---:B------:R-:W-:Y:S01]  /*19a0*/  ISETP.GT.U32.AND P0, PT, R38.reuse, R20, PT ;  /* 0x000000142600720c */ /* 0x040fe20003f04070 */
[----:B------:R-:W-:Y:S01]  /*19b0*/  @!P2 IMAD.MOV R15, RZ, RZ, -R15 ;  /* 0x000000ffff0fa224 */ /* 0x000fe200078e0a0f */
[C---:B------:R-:W-:Y:S01]  /*19c0*/  ISETP.GT.U32.AND P2, PT, R38.reuse, R9, PT ;  /* 0x000000092600720c */ /* 0x040fe20003f44070 */
[----:B------:R-:W-:Y:S02]  /*19d0*/  IMAD R22, R38, R22, R41 ;  /* 0x0000001626167224 */ /* 0x000fe400078e0229 */
[----:B------:R-:W-:Y:S02]  /*19e0*/  IMAD.MOV R7, RZ, RZ, -R7 ;  /* 0x000000ffff077224 */ /* 0x000fe400078e0a07 */
[----:B------:R-:W-:Y:S01]  /*19f0*/  @!P3 IMAD.IADD R16, R16, 0x1, -R38 ;  /* 0x000000011010b824 */ /* 0x000fe200078e0a26 */
[C---:B------:R-:W-:Y:S01]  /*1a00*/  ISETP.GT.U32.AND P3, PT, R38.reuse, R21, PT ;  /* 0x000000152600720c */ /* 0x040fe20003f64070 */
[----:B------:R-:W-:-:S02]  /*1a10*/  IMAD R7, R38, R7, R42 ;  /* 0x0000000726077224 */ /* 0x000fc400078e022a */
[--C-:B------:R-:W-:Y:S01]  /*1a20*/  @!P4 IMAD.IADD R17, R17, 0x1, -R38.reuse ;  /* 0x000000011111c824 */ /* 0x100fe200078e0a26 */
[----:B------:R-:W-:Y:S01]  /*1a30*/  ISETP.GT.U32.AND P4, PT, R38, R22, PT ;  /* 0x000000162600720c */ /* 0x000fe20003f84070 */
[--C-:B------:R-:W-:Y:S01]  /*1a40*/  @!P5 IMAD.IADD R18, R18, 0x1, -R38.reuse ;  /* 0x000000011212d824 */ /* 0x100fe200078e0a26 */
[----:B------:R-:W-:Y:S01]  /*1a50*/  ISETP.GT.U32.AND P5, PT, R38, R7, PT ;  /* 0x000000072600720c */ /* 0x000fe20003fa4070 */
[--C-:B------:R-:W-:Y:S01]  /*1a60*/  @!P6 IMAD.IADD R19, R19, 0x1, -R38.reuse ;  /* 0x000000011313e824 */ /* 0x100fe200078e0a26 */
[----:B------:R-:W-:Y:S01]  /*1a70*/  ISETP.GE.AND P6, PT, R45, RZ, PT ;  /* 0x000000ff2d00720c */ /* 0x000fe20003fc6270 */
[--C-:B------:R-:W-:Y:S01]  /*1a80*/  @!P0 IMAD.IADD R20, R20, 0x1, -R38.reuse ;  /* 0x0000000114148824 */ /* 0x100fe200078e0a26 */
[----:B------:R-:W-:Y:S01]  /*1a90*/  ISETP.GE.AND P0, PT, R46, RZ, PT ;  /* 0x000000ff2e00720c */ /* 0x000fe20003f06270 */
[--C-:B------:R-:W-:Y:S01]  /*1aa0*/  @!P2 IMAD.IADD R9, R9, 0x1, -R38.reuse ;  /* 0x000000010909a824 */ /* 0x100fe200078e0a26 */
[----:B------:R-:W-:Y:S01]  /*1ab0*/  ISETP.GE.AND P2, PT, R47, RZ, PT ;  /* 0x000000ff2f00720c */ /* 0x000fe20003f46270 */
[----:B------:R-:W-:Y:S01]  /*1ac0*/  @!P3 IMAD.IADD R21, R21, 0x1, -R38 ;  /* 0x000000011515b824 */ /* 0x000fe200078e0a26 */
[----:B------:R-:W-:Y:S01]  /*1ad0*/  ISETP.GE.AND P3, PT, R48, RZ, PT ;  /* 0x000000ff3000720c */ /* 0x000fe20003f66270 */
[----:B------:R-:W-:-:S02]  /*1ae0*/  IMAD.SHL.U32 R23, R140, 0x200000, RZ ;  /* 0x002000008c177824 */ /* 0x000fc400078e00ff */
[--C-:B------:R-:W-:Y:S01]  /*1af0*/  @!P4 IMAD.IADD R22, R22, 0x1, -R38.reuse ;  /* 0x000000011616c824 */ /* 0x100fe200078e0a26 */
[----:B------:R-:W-:Y:S01]  /*1b00*/  ISETP.GE.AND P4, PT, R49, RZ, PT ;  /* 0x000000ff3100720c */ /* 0x000fe20003f86270 */
[----:B------:R-:W-:Y:S01]  /*1b10*/  @!P5 IMAD.IADD R7, R7, 0x1, -R38 ;  /* 0x000000010707d824 */ /* 0x000fe200078e0a26 */
[C---:B------:R-:W-:Y:S01]  /*1b20*/  ISETP.GT.U32.AND P5, PT, R38.reuse, R9, PT ;  /* 0x000000092600720c */ /* 0x040fe20003fa4070 */
[----:B------:R-:W-:Y:S01]  /*1b30*/  @!P6 IMAD.MOV R16, RZ, RZ, -R16 ;  /* 0x000000ffff10e224 */ /* 0x000fe200078e0a10 */
[----:B------:R-:W-:Y:S01]  /*1b40*/  LOP3.LUT R23, R23, 0x600000, RZ, 0xc0, !PT ;  /* 0x0060000017177812 */ /* 0x000fe200078ec0ff */
[----:B------:R-:W-:Y:S01]  /*1b50*/  @!P0 IMAD.MOV R17, RZ, RZ, -R17 ;  /* 0x000000ffff118224 */ /* 0x000fe200078e0a11 */
[C---:B------:R-:W-:Y:S01]  /*1b60*/  ISETP.GT.U32.AND P0, PT, R38.reuse, R21, PT ;  /* 0x000000152600720c */ /* 0x040fe20003f04070 */
[----:B------:R-:W-:Y:S01]  /*1b70*/  @!P2 IMAD.MOV R18, RZ, RZ, -R18 ;  /* 0x000000ffff12a224 */ /* 0x000fe200078e0a12 */
[C---:B------:R-:W-:Y:S01]  /*1b80*/  ISETP.GT.U32.AND P2, PT, R38.reuse, R22, PT ;  /* 0x000000162600720c */ /* 0x040fe20003f44070 */
[----:B------:R-:W-:Y:S01]  /*1b90*/  @!P3 IMAD.MOV R19, RZ, RZ, -R19 ;  /* 0x000000ffff13b224 */ /* 0x000fe200078e0a13 */
[----:B------:R-:W-:Y:S01]  /*1ba0*/  ISETP.GT.U32.AND P6, PT, R38, R7, PT ;  /* 0x000000072600720c */ /* 0x000fe20003fc4070 */
[----:B------:R-:W-:Y:S01]  /*1bb0*/  IMAD.SHL.U32 R28, R28, 0x100, RZ ;  /* 0x000001001c1c7824 */ /* 0x000fe200078e00ff */
[----:B------:R-:W-:Y:S01]  /*1bc0*/  ISETP.GE.AND P3, PT, R50, RZ, PT ;  /* 0x000000ff3200720c */ /* 0x000fe20003f66270 */
[----:B------:R-:W-:Y:S01]  /*1bd0*/  @!P4 IMAD.MOV R20, RZ, RZ, -R20 ;  /* 0x000000ffff14c224 */ /* 0x000fe200078e0a14 */
[----:B------:R-:W-:Y:S01]  /*1be0*/  BAR.SYNC.DEFER_BLOCKING 0x0 ;  /* 0x0000000000007b1d */ /* 0x000fe20000010000 */
[----:B------:R-:W-:Y:S01]  /*1bf0*/  ISETP.GE.AND P4, PT, R51, RZ, PT ;  /* 0x000000ff3300720c */ /* 0x000fe20003f86270 */
[--C-:B------:R-:W-:Y:S01]  /*1c00*/  @!P5 IMAD.IADD R9, R9, 0x1, -R38.reuse ;  /* 0x000000010909d824 */ /* 0x100fe200078e0a26 */
[----:B-1----:R-:W-:Y:S01]  /*1c10*/  R2UR UR18, R40 ;  /* 0x00000000281272ca */ /* 0x002fe200000e0000 */
[----:B------:R-:W-:Y:S01]  /*1c20*/  VIADD R40, R4, 0xffffffe0 ;  /* 0xffffffe004287836 */ /* 0x000fe20000000000 */
[----:B------:R-:W-:Y:S01]  /*1c30*/  R2UR UR7, R23 ;  /* 0x00000000170772ca */ /* 0x000fe200000e0000 */
[--C-:B------:R-:W-:Y:S01]  /*1c40*/  @!P0 IMAD.IADD R21, R21, 0x1, -R38.reuse ;  /* 0x0000000115158824 */ /* 0x100fe200078e0a26 */
[----:B------:R-:W-:Y:S01]  /*1c50*/  ISETP.GE.AND P0, PT, R2, RZ, PT ;  /* 0x000000ff0200720c */ /* 0x000fe20003f06270 */
[--C-:B------:R-:W-:Y:S01]  /*1c60*/  @!P2 IMAD.IADD R22, R22, 0x1, -R38.reuse ;  /* 0x000000011616a824 */ /* 0x100fe200078e0a26 */
[----:B------:R-:W-:Y:S01]  /*1c70*/  ISETP.GE.AND P2, PT, R43, RZ, PT ;  /* 0x000000ff2b00720c */ /* 0x000fe20003f46270 */
[----:B------:R-:W-:Y:S01]  /*1c80*/  @!P6 IMAD.IADD R7, R7, 0x1, -R38 ;  /* 0x000000010707e824 */ /* 0x000fe200078e0a26 */
[----:B------:R-:W-:Y:S01]  /*1c90*/  ISETP.GE.AND P5, PT, R52, RZ, PT ;  /* 0x000000ff3400720c */ /* 0x000fe20003fa6270 */
[----:B------:R-:W-:-:S02]  /*1ca0*/  IMAD.MOV.U32 R38, RZ, RZ, R6 ;  /* 0x000000ffff267224 */ /* 0x000fc400078e0006 */
[----:B------:R-:W-:Y:S02]  /*1cb0*/  VIADD R6, R4, 0xffffffff ;  /* 0xffffffff04067836 */ /* 0x000fe40000000000 */
[----:B------:R-:W-:Y:S01]  /*1cc0*/  @!P3 IMAD.MOV R9, RZ, RZ, -R9 ;  /* 0x000000ffff09b224 */ /* 0x000fe200078e0a09 */
[----:B------:R-:W-:Y:S01]  /*1cd0*/  ISETP.GE.U32.AND P3, PT, R40, 0x7fffffa1, PT ;  /* 0x7fffffa12800780c */ /* 0x000fe20003f66070 */
[----:B------:R-:W-:Y:S02]  /*1ce0*/  VIADD R23, R4, 0xfffffff0 ;  /* 0xfffffff004177836 */ /* 0x000fe40000000000 */
[----:B------:R-:W-:Y:S01]  /*1cf0*/  @!P4 IMAD.MOV R21, RZ, RZ, -R21 ;  /* 0x000000ffff15c224 */ /* 0x000fe200078e0a15 */
[----:B------:R-:W-:Y:S01]  /*1d00*/  ISETP.GE.U32.AND P4, PT, R6, 0x7fffffc0, PT ;  /* 0x7fffffc00600780c */ /* 0x000fe20003f86070 */
[----:B------:R-:W-:Y:S01]  /*1d10*/  @!P0 IMAD.MOV R38, RZ, RZ, -R38 ;  /* 0x000000ffff268224 */ /* 0x000fe200078e0a26 */
[----:B------:R-:W-:Y:S01]  /*1d20*/  SEL R6, RZ, 0x1, P3 ;  /* 0x00000001ff067807 */ /* 0x000fe20001800000 */
[----:B------:R-:W-:Y:S01]  /*1d30*/  @!P2 IMAD.MOV R7, RZ, RZ, -R7 ;  /* 0x000000ffff07a224 */ /* 0x000fe200078e0a07 */
[----:B------:R-:W-:Y:S01]  /*1d40*/  ISETP.GE.U32.AND P6, PT, R23, 0x7fffffb1, PT ;  /* 0x7fffffb11700780c */ /* 0x000fe20003fc6070 */
[----:B------:R-:W-:Y:S01]  /*1d50*/  VIADD R23, R4, 0xfffffffe ;  /* 0xfffffffe04177836 */ /* 0x000fe20000000000 */
[----:B------:R-:W-:Y:S01]  /*1d60*/  ISETP.NE.AND P2, PT, R74, RZ, PT ;  /* 0x000000ff4a00720c */ /* 0x000fe20003f45270 */
[----:B------:R-:W-:-:S02]  /*1d70*/  IMAD.IADD R6, R6, 0x1, R39 ;  /* 0x0000000106067824 */ /* 0x000fc400078e0227 */
[----:B------:R-:W-:Y:S01]  /*1d80*/  @!P5 IMAD.MOV R22, RZ, RZ, -R22 ;  /* 0x000000ffff16d224 */ /* 0x000fe200078e0a16 */
[----:B------:R-:W-:Y:S02]  /*1d90*/  ISETP.GE.U32.AND P0, PT, R23, 0x7fffffbf, PT ;  /* 0x7fffffbf1700780c */ /* 0x000fe40003f06070 */
[----:B------:R-:W-:Y:S02]  /*1da0*/  LOP3.LUT R23, R6, 0x3, RZ, 0xc0, !PT ;  /* 0x0000000306177812 */ /* 0x000fe400078ec0ff */
[----:B------:R-:W-:Y:S02]  /*1db0*/  ISETP.NE.AND P5, PT, R75, RZ, PT ;  /* 0x000000ff4b00720c */ /* 0x000fe40003fa5270 */
[----:B------:R-:W-:Y:S02]  /*1dc0*/  IADD3 R23, PT, PT, R23, R37, R36 ;  /* 0x0000002517177210 */ /* 0x000fe40007ffe024 */
[----:B------:R-:W-:Y:S02]  /*1dd0*/  IADD3 R6, PT, PT, R26, R25, R24 ;  /* 0x000000191a067210 */ /* 0x000fe40007ffe018 */
[----:B------:R-:W-:-:S02]  /*1de0*/  LOP3.LUT R29, R23, 0xf, RZ, 0xc0, !PT ;  /* 0x0000000f171d7812 */ /* 0x000fc400078ec0ff */
[----:B------:R-:W-:Y:S02]  /*1df0*/  LOP3.LUT R75, RZ, R75, RZ, 0x33, !PT ;  /* 0x0000004bff4b7212 */ /* 0x000fe400078e33ff */
[----:B------:R-:W-:Y:S01]  /*1e00*/  LOP3.LUT R23, R28, 0xf00, RZ, 0xe2, !PT ;  /* 0x00000f001c177812 */ /* 0x000fe200078ee2ff */
[----:B------:R-:W-:Y:S01]  /*1e10*/  IMAD R29, R32, 0x10, R29 ;  /* 0x00000010201d7824 */ /* 0x000fe200078e021d */
[C---:B------:R-:W-:Y:S02]  /*1e20*/  SEL R24, R75.reuse, R10, !P5 ;  /* 0x0000000a4b187207 */ /* 0x040fe40006800000 */
[C---:B------:R-:W-:Y:S01]  /*1e30*/  SEL R25, R75.reuse, R11, !P5 ;  /* 0x0000000b4b197207 */ /* 0x040fe20006800000 */
[----:B------:R-:W-:Y:S01]  /*1e40*/  IMAD R6, R6, 0x1000, R23 ;  /* 0x0000100006067824 */ /* 0x000fe200078e0217 */
[C---:B------:R-:W-:Y:S02]  /*1e50*/  SEL R26, R75.reuse, R12, !P5 ;  /* 0x0000000c4b1a7207 */ /* 0x040fe40006800000 */
[----:B------:R-:W-:-:S02]  /*1e60*/  SEL R27, R75, R13, !P5 ;  /* 0x0000000d4b1b7207 */ /* 0x000fc40006800000 */
[C---:B------:R-:W-:Y:S02]  /*1e70*/  SEL R30, R75.reuse, R14, !P5 ;  /* 0x0000000e4b1e7207 */ /* 0x040fe40006800000 */
[C---:B------:R-:W-:Y:S02]  /*1e80*/  SEL R31, R75.reuse, R8, !P5 ;  /* 0x000000084b1f7207 */ /* 0x040fe40006800000 */
[C---:B------:R-:W-:Y:S02]  /*1e90*/  SEL R54, R75.reuse, R15, !P5 ;  /* 0x0000000f4b367207 */ /* 0x040fe40006800000 */
[C---:B------:R-:W-:Y:S02]  /*1ea0*/  SEL R55, R75.reuse, R16, !P5 ;  /* 0x000000104b377207 */ /* 0x040fe40006800000 */
        /* <DEDUP_REMOVED lines=8> */
[----:B------:R-:W-:Y:S01]  /*1f30*/  @!P2 LOP3.LUT R38, RZ, R74, RZ, 0x33, !PT ;  /* 0x0000004aff26a212 */ /* 0x000fe200078e33ff */
[----:B0---4-:R-:W-:Y:S06]  /*1f40*/  BRA.U UP0, `(.L_x_11) ;  /* 0x0000000100187547 */ /* 0x011fec000b800000 */
[----:B------:R-:W-:Y:S01]  /*1f50*/  ELECT P2, URZ, PT ;  /* 0x0000000000ff782f */ /* 0x000fe20003840000 */
[----:B------:R-:W-:Y:S01]  /*1f60*/  IMAD.MOV.U32 R7, RZ, RZ, 0x1 ;  /* 0x00000001ff077424 */ /* 0x000fe200078e00ff */
[----:B------:R-:W-:Y:S01]  /*1f70*/  UMOV UR4, 0x40 ;  /* 0x0000004000047882 */ /* 0x000fe20000000000 */
[----:B------:R-:W-:Y:S01]  /*1f80*/  UVIRTCOUNT.DEALLOC.SMPOOL 0x80 ;  /* 0x000000800000784c */ /* 0x000fe20000000000 */
[----:B------:R-:W-:-:S09]  /*1f90*/  ULEA UR4, UR9, UR4, 0x18 ;  /* 0x0000000409047291 */ /* 0x000fd2000f8ec0ff */
[----:B------:R0:W-:Y:S03]  /*1fa0*/  @P2 STS.U8 [UR4], R7 ;  /* 0x00000007ff002988 */ /* 0x0001e60008000004 */
.L_x_11:
[----:B------:R-:W-:Y:S01]  /*1fb0*/  UIADD3 UR7, UPT, UPT, UR18, UR7, URZ ;  /* 0x0000000712077290 */ /* 0x000fe2000fffe0ff */
[----:B------:R-:W-:Y:S01]  /*1fc0*/  IMAD R51, R38, R5, RZ ;  /* 0x0000000526337224 */ /* 0x000fe200078e02ff */
[----:B------:R-:W-:Y:S01]  /*1fd0*/  VOTEU.ALL UP1, P1 ;  /* 0x0000000000ff7886 */ /* 0x000fe20000820000 */
[----:B------:R-:W-:Y:S01]  /*1fe0*/  UIADD3 UR8, UPT, UPT, UR6, 0x2000, URZ ;  /* 0x0000200006087890 */ /* 0x000fe2000fffe0ff */
[----:B------:R-:W-:Y:S01]  /*1ff0*/  LOP3.LUT R29, R29, 0xff, RZ, 0xc0, !PT ;  /* 0x000000ff1d1d7812 */ /* 0x000fe200078ec0ff */
[----:B------:R-:W-:Y:S01]  /*2000*/  VOTEU.ALL UP2, P1 ;  /* 0x0000000000ff7886 */ /* 0x000fe20000840000 */
[----:B------:R-:W-:Y:S01]  /*2010*/  IMAD.SHL.U32 R50, R51, 0x2, RZ ;  /* 0x0000000233327824 */ /* 0x000fe200078e00ff */
[----:B------:R-:W-:-:S04]  /*2020*/  @!UP1 UIADD3 UR10, UPT, UPT, -UR5, 0x100000, URZ ;  /* 0x00100000050a9890 */ /* 0x000fc8000fffe1ff */
[----:B------:R-:W-:Y:S02]  /*2030*/  @!UP1 USHF.L.U32 UR11, UR10, 0xb, URZ ;  /* 0x0000000b0a0b9899 */ /* 0x000fe400080006ff */
[----:B------:R-:W-:Y:S01]  /*2040*/  @!UP1 USHF.L.U32 UR10, UR10, 0x1, URZ ;  /* 0x000000010a0a9899 */ /* 0x000fe200080006ff */
[----:B------:R-:W-:Y:S01]  /*2050*/  IMAD R13, R182, 0x1e, RZ ;  /* 0x0000001eb60d7824 */ /* 0x000fe200078e02ff */
[----:B------:R-:W-:Y:S01]  /*2060*/  STTM.x64 tmem[UR7], RZ ;  /* 0x000000ff000079ed */ /* 0x000fe20008340007 */
[----:B------:R-:W1:Y:S02]  /*2070*/  FENCE.VIEW.ASYNC.T ;  /* 0x00000000000073c6 */ /* 0x000e640000000200 */
[----:B-1----:R-:W-:Y:S01]  /*2080*/  BAR.SYNC.DEFER_BLOCKING 0x0 ;  /* 0x0000000000007b1d */ /* 0x002fe20000010000 */
[----:B------:R-:W-:Y:S01]  /*2090*/  IADD3 R10, P2, PT, R50, UR12, RZ ;  /* 0x0000000c320a7c10 */ /* 0x000fe2000ff5e0ff */
[----:B------:R-:W-:Y:S01]  /*20a0*/  IMAD.IADD R6, R6, 0x1, R29 ;  /* 0x0000000106067824 */ /* 0x000fe200078e021d */
[----:B------:R-:W-:Y:S01]  /*20b0*/  PRMT R5, RZ, 0x7610, R5 ;  /* 0x00007610ff057816 */ /* 0x000fe20000000005 */
[C---:B------:R-:W-:Y:S01]  /*20c0*/  IMAD.SHL.U32 R36, R182.reuse, 0x2, RZ ;  /* 0x00000002b6247824 */ /* 0x040fe200078e00ff */
[----:B------:R-:W-:Y:S01]  /*20d0*/  LEA.HI.X.SX32 R11, R51, UR13, 0x1, P2 ;  /* 0x0000000d330b7c11 */ /* 0x000fe200090f0eff */
[----:B0-----:R-:W-:Y:S01]  /*20e0*/  IMAD R7, R182, 0xf, RZ ;  /* 0x0000000fb6077824 */ /* 0x001fe200078e02ff */
[----:B------:R-:W-:-:S02]  /*20f0*/  PRMT R82, RZ, 0x7610, R82 ;  /* 0x00007610ff527816 */ /* 0x000fc40000000052 */
[----:B------:R-:W-:Y:S01]  /*2100*/  PRMT R61, RZ, 0x7610, R61 ;  /* 0x00007610ff3d7816 */ /* 0x000fe2000000003d */
[C---:B------:R-:W-:Y:S01]  /*2110*/  IMAD R19, R182.reuse, 0x11, RZ ;  /* 0x00000011b6137824 */ /* 0x040fe200078e02ff */
[----:B------:R-:W-:Y:S01]  /*2120*/  PRMT R90, RZ, 0x7610, R90 ;  /* 0x00007610ff5a7816 */ /* 0x000fe2000000005a */
[C---:B------:R-:W-:Y:S01]  /*2130*/  IMAD R35, R182.reuse, 0x12, RZ ;  /* 0x00000012b6237824 */ /* 0x040fe200078e02ff */
[----:B------:R-:W-:Y:S01]  /*2140*/  PRMT R74, RZ, 0x7610, R74 ;  /* 0x00007610ff4a7816 */ /* 0x000fe2000000004a */
[C---:B------:R-:W-:Y:S01]  /*2150*/  IMAD.SHL.U32 R37, R182.reuse, 0x4, RZ ;  /* 0x00000004b6257824 */ /* 0x040fe200078e00ff */
[----:B------:R-:W-:Y:S01]  /*2160*/  PRMT R83, RZ, 0x7610, R83 ;  /* 0x00007610ff537816 */ /* 0x000fe20000000053 */
[----:B------:R-:W-:Y:S01]  /*2170*/  IMAD R33, R182, 0x14, RZ ;  /* 0x00000014b6217824 */ /* 0x000fe200078e02ff */
[----:B------:R-:W-:Y:S02]  /*2180*/  PRMT R94, RZ, 0x7610, R94 ;  /* 0x00007610ff5e7816 */ /* 0x000fe4000000005e */
[----:B------:R-:W-:-:S02]  /*2190*/  PRMT R91, RZ, 0x7610, R91 ;  /* 0x00007610ff5b7816 */ /* 0x000fc4000000005b */
[----:B------:R-:W-:Y:S02]  /*21a0*/  PRMT R98, RZ, 0x7610, R98 ;  /* 0x00007610ff627816 */ /* 0x000fe40000000062 */
[----:B------:R-:W-:Y:S01]  /*21b0*/  PRMT R95, RZ, 0x7610, R95 ;  /* 0x00007610ff5f7816 */ /* 0x000fe2000000005f */
[----:B------:R-:W0:Y:S02]  /*21c0*/  FENCE.VIEW.ASYNC.S ;  /* 0x00000000000073c6 */ /* 0x000e240000000000 */
[----:B0-----:R0:W1:Y:S02]  /*21d0*/  @!UP2 SYNCS.EXCH.64 URZ, [UR8], UR10 ;  /* 0x0000000a08ffa5b2 */ /* 0x0010640008000100 */
[----:B-1----:R-:W-:Y:S01]  /*21e0*/  BAR.SYNC.DEFER_BLOCKING 0x0 ;  /* 0x0000000000007b1d */ /* 0x002fe20000010000 */
[----:B------:R-:W-:Y:S01]  /*21f0*/  LOP3.LUT R107, R6, 0xffff, RZ, 0xc0, !PT ;  /* 0x0000ffff066b7812 */ /* 0x000fe200078ec0ff */
[----:B------:R-:W-:Y:S01]  /*2200*/  VIADD R6, R4, 0xfffffffd ;  /* 0xfffffffd04067836 */ /* 0x000fe20000000000 */
[----:B------:R-:W-:Y:S01]  /*2210*/  IADD3 R16, P2, PT, R13, R10, RZ ;  /* 0x0000000a0d107210 */ /* 0x000fe20007f5e0ff */
[C---:B------:R-:W-:Y:S01]  /*2220*/  IMAD R59, R182.reuse, 0x2a, RZ ;  /* 0x0000002ab63b7824 */ /* 0x040fe200078e02ff */
[----:B------:R-:W-:Y:S01]  /*2230*/  PRMT R99, RZ, 0x7610, R99 ;  /* 0x00007610ff637816 */ /* 0x000fe20000000063 */
[C---:B------:R-:W-:Y:S01]  /*2240*/  IMAD R67, R182.reuse, 0x2c, RZ ;  /* 0x0000002cb6437824 */ /* 0x040fe200078e02ff */
[----:B------:R-:W-:Y:S01]  /*2250*/  LEA.HI.X.SX32 R17, R7, R11, 0x1, P2 ;  /* 0x0000000b07117211 */ /* 0x000fe200010f0eff */
[----:B------:R-:W-:Y:S01]  /*2260*/  IMAD R7, R182, 0x22, RZ ;  /* 0x00000022b6077824 */ /* 0x000fe200078e02ff */
[----:B------:R-:W-:Y:S01]  /*2270*/  ISETP.GE.U32.AND P2, PT, R6, 0x7fffffbe, PT ;  /* 0x7fffffbe0600780c */ /* 0x000fe20003f46070 */
[----:B------:R-:W-:Y:S01]  /*2280*/  VIADD R6, R4, 0xfffffffb ;  /* 0xfffffffb04067836 */ /* 0x000fe20000000000 */
[----:B------:R-:W-:Y:S01]  /*2290*/  SHF.R.U32.HI R12, RZ, 0xe, R107 ;  /* 0x0000000eff0c7819 */ /* 0x000fe2000001166b */
[----:B------:R-:W-:-:S02]  /*22a0*/  IMAD R39, R182, 0x5, RZ ;  /* 0x00000005b6277824 */ /* 0x000fc400078e02ff */
[C---:B------:R-:W-:Y:S01]  /*22b0*/  IMAD R47, R182.reuse, 0x16, RZ ;  /* 0x00000016b62f7824 */ /* 0x040fe200078e02ff */
[----:B------:R-:W-:Y:S02]  /*22c0*/  PRMT R104, RZ, 0x7610, R104 ;  /* 0x00007610ff687816 */ /* 0x000fe40000000068 */
[----:B------:R-:W-:Y:S01]  /*22d0*/  PRMT R108, RZ, 0x7610, R108 ;  /* 0x00007610ff6c7816 */ /* 0x000fe2000000006c */
[C---:B------:R-:W-:Y:S01]  /*22e0*/  IMAD R73, R182.reuse, 0x2e, RZ ;  /* 0x0000002eb6497824 */ /* 0x040fe200078e02ff */
[----:B------:R-:W-:Y:S01]  /*22f0*/  PRMT R105, RZ, 0x7610, R105 ;  /* 0x00007610ff697816 */ /* 0x000fe20000000069 */
[C---:B------:R-:W-:Y:S01]  /*2300*/  IMAD R40, R182.reuse, 0xc, RZ ;  /* 0x0000000cb6287824 */ /* 0x040fe200078e02ff */
[----:B------:R-:W-:Y:S01]  /*2310*/  PRMT R109, RZ, 0x7610, R109 ;  /* 0x00007610ff6d7816 */ /* 0x000fe2000000006d */
[----:B------:R-:W-:Y:S01]  /*2320*/  IMAD R79, R182, 0x30, RZ ;  /* 0x00000030b64f7824 */ /* 0x000fe200078e02ff */
[----:B------:R-:W-:Y:S01]  /*2330*/  PRMT R106, RZ, 0x7610, R106 ;  /* 0x00007610ff6a7816 */ /* 0x000fe2000000006a */
[----:B------:R-:W5:Y:S01]  /*2340*/  @!P4 LDG.E.U16 R5, desc[UR16][R10.64] ;  /* 0x000000100a05c981 */ /* 0x000f62000c1e1500 */
[----:B------:R-:W-:Y:S01]  /*2350*/  IADD3 R8, P4, PT, R36, R10, RZ ;  /* 0x0000000a24087210 */ /* 0x000fe20007f9e0ff */
[C---:B------:R-:W-:Y:S01]  /*2360*/  IMAD R85, R182.reuse, 0x32, RZ ;  /* 0x00000032b6557824 */ /* 0x040fe200078e02ff */
[----:B------:R-:W-:Y:S01]  /*2370*/  PRMT R110, RZ, 0x7610, R110 ;  /* 0x00007610ff6e7816 */ /* 0x000fe2000000006e */
[----:B------:R-:W5:Y:S01]  /*2380*/  @!P6 LDG.E.U16 R61, desc[UR16][R16.64] ;  /* 0x00000010103de981 */ /* 0x000f62000c1e1500 */
[----:B------:R-:W-:-:S02]  /*2390*/  LEA.HI.X.SX32 R9, R182, R11, 0x1, P4 ;  /* 0x0000000bb6097211 */ /* 0x000fc400020f0eff */
[----:B------:R-:W-:Y:S01]  /*23a0*/  PRMT R111, RZ, 0x7610, R111 ;  /* 0x00007610ff6f7816 */ /* 0x000fe2000000006f */
[C---:B------:R-:W-:Y:S01]  /*23b0*/  IMAD R41, R182.reuse, 0x6, RZ ;  /* 0x00000006b6297824 */ /* 0x040fe200078e02ff */
[-C--:B------:R-:W-:Y:S01]  /*23c0*/  IADD3 R20, P5, PT, R7, R10.reuse, RZ ;  /* 0x0000000a07147210 */ /* 0x080fe20007fbe0ff */
[----:B------:R1:W5:Y:S01]  /*23d0*/  @!P0 LDG.E.U16 R82, desc[UR16][R8.64] ;  /* 0x0000001008528981 */ /* 0x000362000c1e1500 */
[C---:B------:R-:W-:Y:S01]  /*23e0*/  LEA R14, P0, R182.reuse, R10, 0x2 ;  /* 0x0000000ab60e7211 */ /* 0x040fe200078010ff */
[----:B------:R-:W-:Y:S01]  /*23f0*/  IMAD R42, R182, 0x3, RZ ;  /* 0x00000003b62a7824 */ /* 0x000fe200078e02ff */
[----:B------:R-:W-:Y:S02]  /*2400*/  ISETP.GE.U32.AND P6, PT, R6, 0x7fffffbc, PT ;  /* 0x7fffffbc0600780c */ /* 0x000fe40003fc6070 */
[----:B------:R-:W-:Y:S01]  /*2410*/  PRMT R114, RZ, 0x7610, R114 ;  /* 0x00007610ff727816 */ /* 0x000fe20000000072 */
[----:B------:R-:W-:Y:S01]  /*2420*/  IMAD R101, R182, 0x36, RZ ;  /* 0x00000036b6657824 */ /* 0x000fe200078e02ff */
[----:B------:R-:W-:-:S02]  /*2430*/  SHF.R.U32.HI R6, RZ, 0xd, R107 ;  /* 0x0000000dff067819 */ /* 0x000fc4000001166b */
[----:B------:R-:W-:Y:S01]  /*2440*/  PRMT R115, RZ, 0x7610, R115 ;  /* 0x00007610ff737816 */ /* 0x000fe20000000073 */
[----:B------:R-:W-:Y:S01]  /*2450*/  IMAD R89, R182, 0x34, RZ ;  /* 0x00000034b6597824 */ /* 0x000fe200078e02ff */
[----:B------:R-:W-:Y:S01]  /*2460*/  LOP3.LUT P4, RZ, R12, 0x1, RZ, 0xc0, !PT ;  /* 0x000000010cff7812 */ /* 0x000fe2000788c0ff */
[----:B-1----:R-:W-:Y:S01]  /*2470*/  IMAD R9, R182, 0x24, RZ ;  /* 0x00000024b6097824 */ /* 0x002fe200078e02ff */
[-C--:B------:R-:W-:Y:S01]  /*2480*/  LEA.HI.X.SX32 R15, R36, R11.reuse, 0x1, P0 ;  /* 0x0000000b240f7211 */ /* 0x080fe200000f0eff */
[----:B------:R-:W-:Y:S01]  /*2490*/  IMAD R49, R182, 0x1a, RZ ;  /* 0x0000001ab6317824 */ /* 0x000fe200078e02ff */
[----:B------:R-:W-:Y:S02]  /*24a0*/  LEA.HI.X.SX32 R21, R19, R11, 0x1, P5 ;  /* 0x0000000b13157211 */ /* 0x000fe400028f0eff */
[----:B------:R-:W-:Y:S01]  /*24b0*/  PRMT R113, RZ, 0x7610, R113 ;  /* 0x00007610ff717816 */ /* 0x000fe20000000071 */
[----:B------:R1:W5:Y:S01]  /*24c0*/  @!P2 LDG.E.U16 R90, desc[UR16][R14.64] ;  /* 0x000000100e5aa981 */ /* 0x000362000c1e1500 */
[----:B------:R-:W-:Y:S01]  /*24d0*/  LOP3.LUT P5, RZ, R6, 0x1, RZ, 0xc0, !PT ;  /* 0x0000000106ff7812 */ /* 0x000fe200078ac0ff */
[----:B------:R-:W-:Y:S01]  /*24e0*/  IMAD R43, R182, 0xe, RZ ;  /* 0x0000000eb62b7824 */ /* 0x000fe200078e02ff */
[----:B------:R-:W-:-:S02]  /*24f0*/  IADD3 R22, P2, PT, R9, R10, RZ ;  /* 0x0000000a09167210 */ /* 0x000fc40007f5e0ff */
[----:B------:R-:W-:Y:S01]  /*2500*/  PRMT R112, RZ, 0x7610, R112 ;  /* 0x00007610ff707816 */ /* 0x000fe20000000070 */
[----:B------:R-:W-:Y:S01]  /*2510*/  IMAD R44, R182, 0x7, RZ ;  /* 0x00000007b62c7824 */ /* 0x000fe200078e02ff */
[----:B------:R-:W-:Y:S01]  /*2520*/  SHF.R.U32.HI R8, RZ, 0xc, R107 ;  /* 0x0000000cff087819 */ /* 0x000fe2000001166b */
[----:B------:R-:W-:Y:S01]  /*2530*/  VIADD R6, R4, 0xfffffff5 ;  /* 0xfffffff504067836 */ /* 0x000fe20000000000 */
[-C--:B------:R-:W-:Y:S01]  /*2540*/  LEA.HI.X.SX32 R23, R35, R11.reuse, 0x1, P2 ;  /* 0x0000000b23177211 */ /* 0x080fe200010f0eff */
[C---:B------:R-:W-:Y:S01]  /*2550*/  IMAD R17, R182.reuse, 0x26, RZ ;  /* 0x00000026b6117824 */ /* 0x040fe200078e02ff */
[----:B------:R-:W-:Y:S01]  /*2560*/  LEA R18, P0, R182, R10, 0x3 ;  /* 0x0000000ab6127211 */ /* 0x000fe200078018ff */
[----:B------:R2:W5:Y:S01]  /*2570*/  @P4 LDG.E.U16 R74, desc[UR16][R20.64] ;  /* 0x00000010144a4981 */ /* 0x000562000c1e1500 */
[----:B------:R-:W-:Y:S01]  /*2580*/  LOP3.LUT P4, RZ, R8, 0x1, RZ, 0xc0, !PT ;  /* 0x0000000108ff7812 */ /* 0x000fe2000788c0ff */
[----:B-1----:R-:W-:Y:S01]  /*2590*/  IMAD R15, R182, 0x13, RZ ;  /* 0x00000013b60f7824 */ /* 0x002fe200078e02ff */
[----:B------:R-:W-:Y:S01]  /*25a0*/  LEA.HI.X.SX32 R19, R37, R11, 0x1, P0 ;  /* 0x0000000b25137211 */ /* 0x000fe200000f0eff */
[----:B------:R1:W5:Y:S01]  /*25b0*/  @P5 LDG.E.U16 R83, desc[UR16][R22.64] ;  /* 0x0000001016535981 */ /* 0x000362000c1e1500 */
[----:B------:R-:W-:-:S02]  /*25c0*/  ISETP.GE.U32.AND P0, PT, R6, 0x7fffffb6, PT ;  /* 0x7fffffb60600780c */ /* 0x000fc40003f06070 */
[----:B------:R-:W-:Y:S01]  /*25d0*/  PRMT R121, RZ, 0x7610, R121 ;  /* 0x00007610ff797816 */ /* 0x000fe20000000079 */
[C---:B------:R-:W-:Y:S01]  /*25e0*/  IMAD R38, R182.reuse, 0xa, RZ ;  /* 0x0000000ab6267824 */ /* 0x040fe200078e02ff */
[-C--:B------:R-:W-:Y:S01]  /*25f0*/  IADD3 R28, P5, PT, R17, R10.reuse, RZ ;  /* 0x0000000a111c7210 */ /* 0x080fe20007fbe0ff */
[C---:B--2---:R-:W-:Y:S01]  /*2600*/  IMAD R21, R182.reuse, 0x28, RZ ;  /* 0x00000028b6157824 */ /* 0x044fe200078e02ff */
[--C-:B------:R-:W-:Y:S01]  /*2610*/  SHF.R.U32.HI R6, RZ, 0xb, R107.reuse ;  /* 0x0000000bff067819 */ /* 0x100fe2000001166b */
[----:B------:R2:W5:Y:S01]  /*2620*/  @!P6 LDG.E.U16 R91, desc[UR16][R18.64] ;  /* 0x00000010125be981 */ /* 0x000562000c1e1500 */
[----:B------:R-:W-:Y:S01]  /*2630*/  LEA.HI.X.SX32 R29, R15, R11, 0x1, P5 ;  /* 0x0000000b0f1d7211 */ /* 0x000fe200028f0eff */
[----:B------:R-:W-:Y:S01]  /*2640*/  IMAD R103, R182, 0x38, RZ ;  /* 0x00000038b6677824 */ /* 0x000fe200078e02ff */
[----:B------:R-:W-:Y:S02]  /*2650*/  LOP3.LUT P2, RZ, R6, 0x1, RZ, 0xc0, !PT ;  /* 0x0000000106ff7812 */ /* 0x000fe4000784c0ff */
[----:B------:R-:W-:Y:S01]  /*2660*/  PRMT R120, RZ, 0x7610, R120 ;  /* 0x00007610ff787816 */ /* 0x000fe20000000078 */
[----:B------:R3:W5:Y:S01]  /*2670*/  @P4 LDG.E.U16 R94, desc[UR16][R28.64] ;  /* 0x000000101c5e4981 */ /* 0x000762000c1e1500 */
[----:B------:R-:W-:Y:S01]  /*2680*/  IADD3 R14, P5, PT, R33, R10, RZ ;  /* 0x0000000a210e7210 */ /* 0x000fe20007fbe0ff */
[----:B------:R-:W-:Y:S01]  /*2690*/  IMAD R97, R182, 0x3a, RZ ;  /* 0x0000003ab6617824 */ /* 0x000fe200078e02ff */
[----:B------:R-:W-:-:S02]  /*26a0*/  SHF.R.U32.HI R6, RZ, 0xf, R107 ;  /* 0x0000000fff067819 */ /* 0x000fc4000001166b */
[----:B------:R-:W-:Y:S01]  /*26b0*/  PRMT R119, RZ, 0x7610, R119 ;  /* 0x00007610ff777816 */ /* 0x000fe20000000077 */
[----:B------:R-:W-:Y:S01]  /*26c0*/  IMAD R45, R182, 0x9, RZ ;  /* 0x00000009b62d7824 */ /* 0x000fe200078e02ff */
[----:B------:R-:W-:Y:S02]  /*26d0*/  LEA.HI.X.SX32 R15, R38, R11, 0x1, P5 ;  /* 0x0000000b260f7211 */ /* 0x000fe400028f0eff */
[----:B------:R-:W-:Y:S01]  /*26e0*/  PRMT R132, RZ, 0x7610, R132 ;  /* 0x00007610ff847816 */ /* 0x000fe20000000084 */
[----:B------:R-:W-:Y:S01]  /*26f0*/  IMAD R46, R182, 0xb, RZ ;  /* 0x0000000bb62e7824 */ /* 0x000fe200078e02ff */
[----:B------:R-:W-:Y:S01]  /*2700*/  LOP3.LUT P5, RZ, R6, 0x1, RZ, 0xc0, !PT ;  /* 0x0000000106ff7812 */ /* 0x000fe200078ac0ff */
[----:B------:R4:W5:Y:S01]  /*2710*/  @!P0 LDG.E.U16 R98, desc[UR16][R14.64] ;  /* 0x000000100e628981 */ /* 0x000962000c1e1500 */
[----:B-1----:R-:W-:Y:S02]  /*2720*/  IADD3 R22, P4, PT, R21, R10, RZ ;  /* 0x0000000a15167210 */ /* 0x002fe40007f9e0ff */
[----:B------:R-:W-:-:S02]  /*2730*/  PRMT R118, RZ, 0x7610, R118 ;  /* 0x00007610ff767816 */ /* 0x000fc40000000076 */
[----:B------:R-:W-:Y:S01]  /*2740*/  PRMT R133, RZ, 0x7610, R133 ;  /* 0x00007610ff857816 */ /* 0x000fe20000000085 */
[C---:B------:R-:W-:Y:S01]  /*2750*/  IMAD R135, R182.reuse, 0x3c, RZ ;  /* 0x0000003cb6877824 */ /* 0x040fe200078e02ff */
[--C-:B------:R-:W-:Y:S01]  /*2760*/  SHF.R.U32.HI R6, RZ, 0xa, R107.reuse ;  /* 0x0000000aff067819 */ /* 0x100fe2000001166b */
[C---:B------:R-:W-:Y:S01]  /*2770*/  IMAD R137, R182.reuse, 0x3e, RZ ;  /* 0x0000003eb6897824 */ /* 0x040fe200078e02ff */
[-C--:B------:R-:W-:Y:S01]  /*2780*/  LEA.HI.X.SX32 R23, R33, R11.reuse, 0x1, P4 ;  /* 0x0000000b21177211 */ /* 0x080fe200020f0eff */
[----:B------:R-:W-:Y:S01]  /*2790*/  IMAD R53, R182, 0x42, RZ ;  /* 0x00000042b6357824 */ /* 0x000fe200078e02ff */
[----:B------:R-:W-:Y:S01]  /*27a0*/  LOP3.LUT P6, RZ, R6, 0x1, RZ, 0xc0, !PT ;  /* 0x0000000106ff7812 */ /* 0x000fe200078cc0ff */
[----:B------:R-:W-:Y:S01]  /*27b0*/  VIADD R6, R4, 0xfffffffa ;  /* 0xfffffffa04067836 */ /* 0x000fe20000000000 */
[CC--:B--2---:R-:W-:Y:S01]  /*27c0*/  LEA R18, P0, R182.reuse, R10.reuse, 0x5 ;  /* 0x0000000ab6127211 */ /* 0x0c4fe200078028ff */
[C---:B------:R-:W-:Y:S01]  /*27d0*/  IMAD.SHL.U32 R19, R182.reuse, 0x10, RZ ;  /* 0x00000010b6137824 */ /* 0x040fe200078e00ff */
[----:B------:R1:W5:Y:S01]  /*27e0*/  @P2 LDG.E.U16 R95, desc[UR16][R22.64] ;  /* 0x00000010165f2981 */ /* 0x000362000c1e1500 */
[C---:B---3--:R-:W-:Y:S01]  /*27f0*/  IMAD R29, R182.reuse, 0x15, RZ ;  /* 0x00000015b61d7824 */ /* 0x048fe200078e02ff */
[-C--:B------:R-:W-:Y:S01]  /*2800*/  IADD3 R28, P4, PT, R59, R10.reuse, RZ ;  /* 0x0000000a3b1c7210 */ /* 0x080fe20007f9e0ff */
[----:B------:R-:W-:Y:S01]  /*2810*/  IMAD R147, R182, 0x44, RZ ;  /* 0x00000044b6937824 */ /* 0x000fe200078e02ff */
[----:B------:R-:W-:Y:S01]  /*2820*/  ISETP.GE.U32.AND P2, PT, R6, 0x7fffffbb, PT ;  /* 0x7fffffbb0600780c */ /* 0x000fe20003f46070 */
[C---:B------:R-:W-:Y:S01]  /*2830*/  IMAD R149, R182.reuse, 0x46, RZ ;  /* 0x00000046b6957824 */ /* 0x040fe200078e02ff */
[--C-:B------:R-:W-:Y:S01]  /*2840*/  SHF.R.U32.HI R6, RZ, 0x9, R107.reuse ;  /* 0x00000009ff067819 */ /* 0x100fe2000001166b */
[C---:B------:R-:W-:Y:S01]  /*2850*/  IMAD R63, R182.reuse, 0x23, RZ ;  /* 0x00000023b63f7824 */ /* 0x040fe200078e02ff */
[-C--:B------:R-:W-:Y:S01]  /*2860*/  LEA.HI.X.SX32 R19, R19, R11.reuse, 0x1, P0 ;  /* 0x0000000b13137211 */ /* 0x080fe200000f0eff */
[C---:B------:R-:W-:Y:S01]  /*2870*/  IMAD R151, R182.reuse, 0x48, RZ ;  /* 0x00000048b6977824 */ /* 0x040fe200078e02ff */
[-C--:B------:R-:W-:Y:S01]  /*2880*/  LEA.HI.X.SX32 R29, R29, R11.reuse, 0x1, P4 ;  /* 0x0000000b1d1d7211 */ /* 0x080fe200020f0eff */
[----:B------:R-:W-:Y:S01]  /*2890*/  IMAD R153, R182, 0x4a, RZ ;  /* 0x0000004ab6997824 */ /* 0x000fe200078e02ff */
[----:B------:R-:W-:Y:S01]  /*28a0*/  LOP3.LUT P4, RZ, R6, 0x1, RZ, 0xc0, !PT ;  /* 0x0000000106ff7812 */ /* 0x000fe2000788c0ff */
[----:B------:R2:W5:Y:S01]  /*28b0*/  @P5 LDG.E.U16 R99, desc[UR16][R18.64] ;  /* 0x0000001012635981 */ /* 0x000562000c1e1500 */
[-C--:B----4-:R-:W-:Y:S01]  /*28c0*/  IADD3 R14, P0, PT, R38, R10.reuse, RZ ;  /* 0x0000000a260e7210 */ /* 0x090fe20007f1e0ff */
[----:B------:R-:W-:Y:S01]  /*28d0*/  VIADD R6, R4, 0xfffffff3 ;  /* 0xfffffff304067836 */ /* 0x000fe20000000000 */
[----:B-1----:R-:W-:Y:S01]  /*28e0*/  IADD3 R22, P5, PT, R67, R10, RZ ;  /* 0x0000000a43167210 */ /* 0x002fe20007fbe0ff */
[C---:B------:R-:W-:Y:S01]  /*28f0*/  IMAD R69, R182.reuse, 0x25, RZ ;  /* 0x00000025b6457824 */ /* 0x040fe200078e02ff */
[----:B------:R-:W-:Y:S01]  /*2900*/  SHF.R.U32.HI R8, RZ, 0x8, R107 ;  /* 0x00000008ff087819 */ /* 0x000fe2000001166b */
[C---:B------:R-:W-:Y:S01]  /*2910*/  IMAD R33, R182.reuse, 0x18, RZ ;  /* 0x00000018b6217824 */ /* 0x040fe200078e02ff */
[-C--:B------:R-:W-:Y:S01]  /*2920*/  LEA.HI.X.SX32 R15, R39, R11.reuse, 0x1, P0 ;  /* 0x0000000b270f7211 */ /* 0x080fe200000f0eff */
[----:B------:R1:W5:Y:S01]  /*2930*/  @P6 LDG.E.U16 R104, desc[UR16][R28.64] ;  /* 0x000000101c686981 */ /* 0x000362000c1e1500 */
[----:B------:R-:W-:Y:S01]  /*2940*/  LEA.HI.X.SX32 R23, R47, R11, 0x1, P5 ;  /* 0x0000000b2f177211 */ /* 0x000fe200028f0eff */
[----:B------:R-:W-:Y:S01]  /*2950*/  IMAD R155, R182, 0x4c, RZ ;  /* 0x0000004cb69b7824 */ /* 0x000fe200078e02ff */
[----:B------:R-:W-:Y:S01]  /*2960*/  ISETP.GE.U32.AND P0, PT, R6, 0x7fffffb4, PT ;  /* 0x7fffffb40600780c */ /* 0x000fe20003f06070 */
[----:B------:R3:W5:Y:S01]  /*2970*/  @!P2 LDG.E.U16 R108, desc[UR16][R14.64] ;  /* 0x000000100e6ca981 */ /* 0x000762000c1e1500 */
[----:B------:R-:W-:Y:S01]  /*2980*/  LOP3.LUT P5, RZ, R8, 0x1, RZ, 0xc0, !PT ;  /* 0x0000000108ff7812 */ /* 0x000fe200078ac0ff */
[----:B--2---:R-:W-:-:S02]  /*2990*/  IMAD R19, R182, 0x17, RZ ;  /* 0x00000017b6137824 */ /* 0x004fc400078e02ff */
[C---:B------:R-:W-:Y:S01]  /*29a0*/  IMAD R157, R182.reuse, 0x4e, RZ ;  /* 0x0000004eb69d7824 */ /* 0x040fe200078e02ff */
[----:B------:R2:W5:Y:S01]  /*29b0*/  @P4 LDG.E.U16 R105, desc[UR16][R22.64] ;  /* 0x0000001016694981 */ /* 0x000562000c1e1500 */
[-C--:B-1----:R-:W-:Y:S01]  /*29c0*/  IADD3 R28, P2, PT, R73, R10.reuse, RZ ;  /* 0x0000000a491c7210 */ /* 0x082fe20007f5e0ff */
[C---:B------:R-:W-:Y:S01]  /*29d0*/  IMAD R77, R182.reuse, 0x27, RZ ;  /* 0x00000027b64d7824 */ /* 0x040fe200078e02ff */
[----:B------:R-:W-:Y:S01]  /*29e0*/  IADD3 R18, P4, PT, R33, R10, RZ ;  /* 0x0000000a21127210 */ /* 0x000fe20007f9e0ff */
[----:B------:R-:W-:Y:S01]  /*29f0*/  IMAD R159, R182, 0x50, RZ ;  /* 0x00000050b69f7824 */ /* 0x000fe200078e02ff */
[--C-:B------:R-:W-:Y:S01]  /*2a00*/  SHF.R.U32.HI R8, RZ, 0x7, R107.reuse ;  /* 0x00000007ff087819 */ /* 0x100fe2000001166b */
[----:B------:R-:W1:Y:S01]  /*2a10*/  LDCU UR4, c[0x0][0x3b0] ;  /* 0x00007600ff0477ac */ /* 0x000e620008000800 */
[----:B------:R-:W-:Y:S02]  /*2a20*/  SHF.R.U32.HI R6, RZ, 0x6, R107 ;  /* 0x00000006ff067819 */ /* 0x000fe4000001166b */
[----:B------:R-:W-:-:S02]  /*2a30*/  LEA.HI.X.SX32 R29, R19, R11, 0x1, P2 ;  /* 0x0000000b131d7211 */ /* 0x000fc400010f0eff */
[-C--:B------:R-:W-:Y:S02]  /*2a40*/  LEA.HI.X.SX32 R19, R40, R11.reuse, 0x1, P4 ;  /* 0x0000000b28137211 */ /* 0x080fe400020f0eff */
[----:B------:R-:W-:Y:S01]  /*2a50*/  LOP3.LUT P4, RZ, R8, 0x1, RZ, 0xc0, !PT ;  /* 0x0000000108ff7812 */ /* 0x000fe2000788c0ff */
[----:B------:R-:W5:Y:S01]  /*2a60*/  @P5 LDG.E.U16 R106, desc[UR16][R28.64] ;  /* 0x000000101c6a5981 */ /* 0x000f62000c1e1500 */
[----:B------:R-:W-:Y:S01]  /*2a70*/  LOP3.LUT P2, RZ, R6, 0x1, RZ, 0xc0, !PT ;  /* 0x0000000106ff7812 */ /* 0x000fe2000784c0ff */
[----:B---3--:R-:W-:Y:S02]  /*2a80*/  IMAD R15, R182, 0x19, RZ ;  /* 0x00000019b60f7824 */ /* 0x008fe400078e02ff */
[----:B------:R3:W5:Y:S01]  /*2a90*/  @!P0 LDG.E.U16 R109, desc[UR16][R18.64] ;  /* 0x00000010126d8981 */ /* 0x000762000c1e1500 */
[-C--:B--2---:R-:W-:Y:S01]  /*2aa0*/  IADD3 R22, P0, PT, R79, R10.reuse, RZ ;  /* 0x0000000a4f167210 */ /* 0x084fe20007f1e0ff */
[C---:B------:R-:W-:Y:S01]  /*2ab0*/  VIADD R8, R4.reuse, 0xfffffff9 ;  /* 0xfffffff904087836 */ /* 0x040fe20000000000 */
[----:B------:R-:W-:Y:S01]  /*2ac0*/  IADD3 R32, P5, PT, R85, R10, RZ ;  /* 0x0000000a55207210 */ /* 0x000fe20007fbe0ff */
[----:B------:R-:W-:Y:S01]  /*2ad0*/  VIADD R6, R4, 0xfffffffc ;  /* 0xfffffffc04067836 */ /* 0x000fe20000000000 */
[----:B------:R-:W-:-:S02]  /*2ae0*/  LEA.HI.X.SX32 R23, R33, R11, 0x1, P0 ;  /* 0x0000000b21177211 */ /* 0x000fc400000f0eff */
[----:B------:R-:W-:Y:S02]  /*2af0*/  LEA.HI.X.SX32 R33, R15, R11, 0x1, P5 ;  /* 0x0000000b0f217211 */ /* 0x000fe400028f0eff */
[----:B------:R-:W-:Y:S01]  /*2b00*/  ISETP.GE.U32.AND P5, PT, R8, 0x7fffffba, PT ;  /* 0x7fffffba0800780c */ /* 0x000fe20003fa6070 */
[----:B------:R2:W5:Y:S01]  /*2b10*/  @P4 LDG.E.U16 R110, desc[UR16][R22.64] ;  /* 0x00000010166e4981 */ /* 0x000562000c1e1500 */
[----:B------:R-:W-:Y:S02]  /*2b20*/  ISETP.GE.U32.AND P0, PT, R6, 0x7fffffbd, PT ;  /* 0x7fffffbd0600780c */ /* 0x000fe40003f06070 */
[-C--:B---3--:R-:W-:Y:S01]  /*2b30*/  IADD3 R18, P4, PT, R40, R10.reuse, RZ ;  /* 0x0000000a28127210 */ /* 0x088fe20007f9e0ff */
[----:B------:R3:W5:Y:S01]  /*2b40*/  @P2 LDG.E.U16 R111, desc[UR16][R32.64] ;  /* 0x00000010206f2981 */ /* 0x000762000c1e1500 */
[----:B------:R-:W-:Y:S02]  /*2b50*/  IADD3 R14, P2, PT, R41, R10, RZ ;  /* 0x0000000a290e7210 */ /* 0x000fe40007f5e0ff */
[----:B------:R-:W-:-:S02]  /*2b60*/  SHF.R.U32.HI R6, RZ, 0x4, R107 ;  /* 0x00000004ff067819 */ /* 0x000fc4000001166b */
[----:B------:R-:W-:Y:S02]  /*2b70*/  SHF.R.U32.HI R8, RZ, 0x5, R107 ;  /* 0x00000005ff087819 */ /* 0x000fe4000001166b */
[-C--:B------:R-:W-:Y:S02]  /*2b80*/  LEA.HI.X.SX32 R19, R41, R11.reuse, 0x1, P4 ;  /* 0x0000000b29137211 */ /* 0x080fe400020f0eff */
[-C--:B------:R-:W-:Y:S02]  /*2b90*/  LEA.HI.X.SX32 R15, R42, R11.reuse, 0x1, P2 ;  /* 0x0000000b2a0f7211 */ /* 0x080fe400010f0eff */
[----:B------:R-:W-:Y:S01]  /*2ba0*/  LOP3.LUT P2, RZ, R6, 0x1, RZ, 0xc0, !PT ;  /* 0x0000000106ff7812 */ /* 0x000fe2000784c0ff */
[----:B------:R-:W5:Y:S01]  /*2bb0*/  @!P5 LDG.E.U16 R114, desc[UR16][R18.64] ;  /* 0x000000101272d981 */ /* 0x000f62000c1e1500 */
[----:B------:R-:W-:Y:S01]  /*2bc0*/  LOP3.LUT P4, RZ, R8, 0x1, RZ, 0xc0, !PT ;  /* 0x0000000108ff7812 */ /* 0x000fe2000788c0ff */
[----:B------:R-:W-:Y:S01]  /*2bd0*/  IMAD R29, R182, 0x1b, RZ ;  /* 0x0000001bb61d7824 */ /* 0x000fe200078e02ff */
[-C--:B------:R-:W-:Y:S01]  /*2be0*/  IADD3 R28, P5, PT, R101, R10.reuse, RZ ;  /* 0x0000000a651c7210 */ /* 0x080fe20007fbe0ff */
[----:B------:R4:W5:Y:S01]  /*2bf0*/  @!P0 LDG.E.U16 R115, desc[UR16][R14.64] ;  /* 0x000000100e738981 */ /* 0x000962000c1e1500 */
[C---:B------:R-:W-:Y:S01]  /*2c00*/  VIADD R6, R4.reuse, 0xfffffff8 ;  /* 0xfffffff804067836 */ /* 0x040fe20000000000 */
[----:B--2---:R-:W-:Y:S01]  /*2c10*/  IADD3 R22, P0, PT, R89, R10, RZ ;  /* 0x0000000a59167210 */ /* 0x004fe20007f1e0ff */
[----:B------:R-:W-:Y:S01]  /*2c20*/  VIADD R8, R4, 0xfffffff1 ;  /* 0xfffffff104087836 */ /* 0x000fe20000000000 */
[----:B------:R-:W-:-:S02]  /*2c30*/  LEA.HI.X.SX32 R29, R29, R11, 0x1, P5 ;  /* 0x0000000b1d1d7211 */ /* 0x000fc400028f0eff */
[----:B------:R-:W-:Y:S01]  /*2c40*/  LEA.HI.X.SX32 R23, R49, R11, 0x1, P0 ;  /* 0x0000000b31177211 */ /* 0x000fe200000f0eff */
[----:B---3--:R-:W-:Y:S01]  /*2c50*/  IMAD R33, R182, 0x1c, RZ ;  /* 0x0000001cb6217824 */ /* 0x008fe200078e02ff */
[----:B------:R-:W-:Y:S01]  /*2c60*/  ISETP.GE.U32.AND P0, PT, R6, 0x7fffffb9, PT ;  /* 0x7fffffb90600780c */ /* 0x000fe20003f06070 */
[----:B------:R-:W5:Y:S01]  /*2c70*/  @P2 LDG.E.U16 R113, desc[UR16][R28.64] ;  /* 0x000000101c712981 */ /* 0x000f62000c1e1500 */
[----:B------:R-:W-:Y:S02]  /*2c80*/  ISETP.GE.U32.AND P5, PT, R8, 0x7fffffb2, PT ;  /* 0x7fffffb20800780c */ /* 0x000fe40003fa6070 */
[-C--:B----4-:R-:W-:Y:S01]  /*2c90*/  IADD3 R14, P2, PT, R43, R10.reuse, RZ ;  /* 0x0000000a2b0e7210 */ /* 0x090fe20007f5e0ff */
[----:B------:R2:W5:Y:S01]  /*2ca0*/  @P4 LDG.E.U16 R112, desc[UR16][R22.64] ;  /* 0x0000001016704981 */ /* 0x000562000c1e1500 */
[----:B------:R-:W-:Y:S02]  /*2cb0*/  IADD3 R18, P4, PT, R33, R10, RZ ;  /* 0x0000000a21127210 */ /* 0x000fe40007f9e0ff */
[----:B------:R-:W-:-:S02]  /*2cc0*/  SHF.R.U32.HI R6, RZ, 0x2, R107 ;  /* 0x00000002ff067819 */ /* 0x000fc4000001166b */
[-C--:B------:R-:W-:Y:S02]  /*2cd0*/  LEA.HI.X.SX32 R15, R44, R11.reuse, 0x1, P2 ;  /* 0x0000000b2c0f7211 */ /* 0x080fe400010f0eff */
[----:B------:R-:W-:Y:S02]  /*2ce0*/  LEA.HI.X.SX32 R19, R43, R11, 0x1, P4 ;  /* 0x0000000b2b137211 */ /* 0x000fe400020f0eff */
[----:B------:R-:W-:Y:S01]  /*2cf0*/  LOP3.LUT P2, RZ, R6, 0x1, RZ, 0xc0, !PT ;  /* 0x0000000106ff7812 */ /* 0x000fe2000784c0ff */
[----:B------:R3:W5:Y:S01]  /*2d00*/  @!P0 LDG.E.U16 R121, desc[UR16][R14.64] ;  /* 0x000000100e798981 */ /* 0x000762000c1e1500 */
[-C--:B--2---:R-:W-:Y:S01]  /*2d10*/  IADD3 R22, P0, PT, R103, R10.reuse, RZ ;  /* 0x0000000a67167210 */ /* 0x084fe20007f1e0ff */
[----:B------:R-:W-:Y:S02]  /*2d20*/  VIADD R6, R4, 0xfffffff6 ;  /* 0xfffffff604067836 */ /* 0x000fe40000000000 */
[----:B------:R2:W5:Y:S01]  /*2d30*/  @!P5 LDG.E.U16 R120, desc[UR16][R18.64] ;  /* 0x000000101278d981 */ /* 0x000562000c1e1500 */
[----:B------:R-:W-:Y:S01]  /*2d40*/  IMAD R29, R182, 0x1d, RZ ;  /* 0x0000001db61d7824 */ /* 0x000fe200078e02ff */
[----:B------:R-:W-:-:S02]  /*2d50*/  IADD3 R28, P5, PT, R97, R10, RZ ;  /* 0x0000000a611c7210 */ /* 0x000fc40007fbe0ff */
[-C--:B------:R-:W-:Y:S02]  /*2d60*/  LEA.HI.X.SX32 R23, R33, R11.reuse, 0x1, P0 ;  /* 0x0000000b21177211 */ /* 0x080fe400000f0eff */
[----:B------:R-:W-:Y:S01]  /*2d70*/  ISETP.GE.U32.AND P0, PT, R6, 0x7fffffb7, PT ;  /* 0x7fffffb70600780c */ /* 0x000fe20003f06070 */
[----:B------:R-:W-:Y:S01]  /*2d80*/  VIADD R6, R4, 0xfffffff4 ;  /* 0xfffffff404067836 */ /* 0x000fe20000000000 */
[----:B------:R-:W-:Y:S02]  /*2d90*/  LEA.HI.X.SX32 R29, R29, R11, 0x1, P5 ;  /* 0x0000000b1d1d7211 */ /* 0x000fe400028f0eff */
[----:B------:R-:W-:Y:S02]  /*2da0*/  SHF.R.U32.HI R8, RZ, 0x3, R107 ;  /* 0x00000003ff087819 */ /* 0x000fe4000001166b */
[----:B------:R-:W-:Y:S01]  /*2db0*/  ISETP.GE.U32.AND P5, PT, R6, 0x7fffffb5, PT ;  /* 0x7fffffb50600780c */ /* 0x000fe20003fa6070 */
[----:B------:R-:W5:Y:S01]  /*2dc0*/  @P2 LDG.E.U16 R119, desc[UR16][R28.64] ;  /* 0x000000101c772981 */ /* 0x000f62000c1e1500 */
[----:B------:R-:W-:Y:S01]  /*2dd0*/  LOP3.LUT P4, RZ, R8, 0x1, RZ, 0xc0, !PT ;  /* 0x0000000108ff7812 */ /* 0x000fe2000788c0ff */
[----:B------:R-:W-:Y:S01]  /*2de0*/  VIADD R6, R4, 0xfffffff7 ;  /* 0xfffffff704067836 */ /* 0x000fe20000000000 */
[----:B---3--:R-:W-:-:S04]  /*2df0*/  IADD3 R14, P2, PT, R35, R10, RZ ;  /* 0x0000000a230e7210 */ /* 0x008fc80007f5e0ff */
[-C--:B------:R-:W-:Y:S02]  /*2e00*/  LEA.HI.X.SX32 R15, R45, R11.reuse, 0x1, P2 ;  /* 0x0000000b2d0f7211 */ /* 0x080fe400010f0eff */
[----:B------:R-:W-:Y:S01]  /*2e10*/  ISETP.GE.U32.AND P2, PT, R6, 0x7fffffb8, PT ;  /* 0x7fffffb80600780c */ /* 0x000fe20003f46070 */
[C---:B------:R-:W-:Y:S01]  /*2e20*/  VIADD R6, R4.reuse, 0xffffffcc ;  /* 0xffffffcc04067836 */ /* 0x040fe20000000000 */
[----:B--2---:R-:W-:Y:S01]  /*2e30*/  IADD3 R18, P6, PT, R47, R10, RZ ;  /* 0x0000000a2f127210 */ /* 0x004fe20007fde0ff */
[----:B------:R-:W-:Y:S01]  /*2e40*/  VIADD R8, R4, 0xfffffff2 ;  /* 0xfffffff204087836 */ /* 0x000fe20000000000 */
[----:B------:R-:W5:Y:S02]  /*2e50*/  @!P0 LDG.E.U16 R132, desc[UR16][R14.64] ;  /* 0x000000100e848981 */ /* 0x000f64000c1e1500 */
[----:B------:R-:W-:Y:S02]  /*2e60*/  LEA.HI.X.SX32 R19, R46, R11, 0x1, P6 ;  /* 0x0000000b2e137211 */ /* 0x000fe400030f0eff */
[----:B------:R-:W-:Y:S01]  /*2e70*/  ISETP.GE.U32.AND P0, PT, R6, 0x7fffff8d, PT ;  /* 0x7fffff8d0600780c */ /* 0x000fe20003f06070 */
[----:B------:R-:W-:Y:S01]  /*2e80*/  VIADD R6, R4, 0xffffffcd ;  /* 0xffffffcd04067836 */ /* 0x000fe20000000000 */
[----:B------:R2:W5:Y:S01]  /*2e90*/  @P4 LDG.E.U16 R118, desc[UR16][R22.64] ;  /* 0x0000001016764981 */ /* 0x000562000c1e1500 */
[----:B------:R-:W-:Y:S01]  /*2ea0*/  ISETP.GE.U32.AND P4, PT, R8, 0x7fffffb3, PT ;  /* 0x7fffffb30800780c */ /* 0x000fe20003f86070 */
[----:B------:R-:W-:-:S02]  /*2eb0*/  VIADD R8, R4, 0xffffffce ;  /* 0xffffffce04087836 */ /* 0x000fc40000000000 */
[----:B------:R3:W5:Y:S01]  /*2ec0*/  @!P5 LDG.E.U16 R133, desc[UR16][R18.64] ;  /* 0x000000101285d981 */ /* 0x000762000c1e1500 */
[----:B------:R-:W-:Y:S01]  /*2ed0*/  ISETP.GE.U32.AND P5, PT, R6, 0x7fffff8e, PT ;  /* 0x7fffff8e0600780c */ /* 0x000fe20003fa6070 */
[----:B------:R-:W-:Y:S01]  /*2ee0*/  VIADD R6, R4, 0xffffffcf ;  /* 0xffffffcf04067836 */ /* 0x000fe20000000000 */
[----:B------:R-:W-:Y:S02]  /*2ef0*/  SEL R12, RZ, 0x1, P0 ;  /* 0x00000001ff0c7807 */ /* 0x000fe40000000000 */
[----:B------:R-:W-:Y:S01]  /*2f00*/  ISETP.GE.U32.AND P0, PT, R8, 0x7fffff8f, PT ;  /* 0x7fffff8f0800780c */ /* 0x000fe20003f06070 */
[----:B------:R-:W-:Y:S01]  /*2f10*/  VIADD R8, R4, 0xffffffc8 ;  /* 0xffffffc804087836 */ /* 0x000fe20000000000 */
[----:B--2---:R-:W-:Y:S02]  /*2f20*/  SEL R23, RZ, 0x1fffe, P5 ;  /* 0x0001fffeff177807 */ /* 0x004fe40002800000 */
[----:B------:R-:W-:Y:S01]  /*2f30*/  ISETP.GE.U32.AND P5, PT, R6, 0x7fffff90, PT ;  /* 0x7fffff900600780c */ /* 0x000fe20003fa6070 */
[C---:B------:R-:W-:Y:S01]  /*2f40*/  VIADD R6, R4.reuse, 0xffffffc9 ;  /* 0xffffffc904067836 */ /* 0x040fe20000000000 */
[----:B------:R-:W-:Y:S01]  /*2f50*/  SEL R48, RZ, 0x4, P0 ;  /* 0x00000004ff307807 */ /* 0x000fe20000000000 */
[----:B------:R-:W-:Y:S01]  /*2f60*/  VIADD R14, R4, 0xffffffca ;  /* 0xffffffca040e7836 */ /* 0x000fe20000000000 */
[----:B------:R-:W-:-:S02]  /*2f70*/  ISETP.GE.U32.AND P0, PT, R8, 0x7fffff89, PT ;  /* 0x7fffff890800780c */ /* 0x000fc40003f06070 */
[----:B------:R-:W-:Y:S01]  /*2f80*/  SEL R81, RZ, 0x7fff8, P5 ;  /* 0x0007fff8ff517807 */ /* 0x000fe20002800000 */
[----:B------:R-:W-:Y:S01]  /*2f90*/  VIADD R8, R4, 0xffffffcb ;  /* 0xffffffcb04087836 */ /* 0x000fe20000000000 */
[----:B------:R-:W-:Y:S02]  /*2fa0*/  ISETP.GE.U32.AND P5, PT, R6, 0x7fffff8a, PT ;  /* 0x7fffff8a0600780c */ /* 0x000fe40003fa6070 */
[----:B------:R-:W-:Y:S02]  /*2fb0*/  SEL R6, RZ, 0x1, P0 ;  /* 0x00000001ff067807 */ /* 0x000fe40000000000 */
[----:B------:R-:W-:Y:S01]  /*2fc0*/  ISETP.GE.U32.AND P0, PT, R14, 0x7fffff8b, PT ;  /* 0x7fffff8b0e00780c */ /* 0x000fe20003f06070 */
[----:B------:R-:W-:Y:S01]  /*2fd0*/  VIADD R14, R4, 0xffffffc4 ;  /* 0xffffffc4040e7836 */ /* 0x000fe20000000000 */
[----:B------:R-:W-:Y:S02]  /*2fe0*/  SEL R15, RZ, 0x1fffe, P5 ;  /* 0x0001fffeff0f7807 */ /* 0x000fe40002800000 */
[----:B------:R-:W-:Y:S01]  /*2ff0*/  ISETP.GE.U32.AND P5, PT, R8, 0x7fffff8c, PT ;  /* 0x7fffff8c0800780c */ /* 0x000fe20003fa6070 */
[----:B------:R-:W-:Y:S01]  /*3000*/  VIADD R8, R4, 0xffffffc5 ;  /* 0xffffffc504087836 */ /* 0x000fe20000000000 */
[----:B------:R-:W-:-:S02]  /*3010*/  SEL R84, RZ, 0x4, P0 ;  /* 0x00000004ff547807 */ /* 0x000fc40000000000 */
[----:B------:R-:W-:Y:S01]  /*3020*/  ISETP.GE.U32.AND P0, PT, R14, 0x7fffff85, PT ;  /* 0x7fffff850e00780c */ /* 0x000fe20003f06070 */
[----:B------:R-:W-:Y:S01]  /*3030*/  VIADD R14, R4, 0xffffffc6 ;  /* 0xffffffc6040e7836 */ /* 0x000fe20000000000 */
[----:B------:R-:W-:Y:S02]  /*3040*/  SEL R87, RZ, 0x7fff8, P5 ;  /* 0x0007fff8ff577807 */ /* 0x000fe40002800000 */
[----:B------:R-:W-:Y:S01]  /*3050*/  ISETP.GE.U32.AND P5, PT, R8, 0x7fffff86, PT ;  /* 0x7fffff860800780c */ /* 0x000fe20003fa6070 */
[----:B------:R-:W-:Y:S01]  /*3060*/  VIADD R16, R4, 0xffffffc7 ;  /* 0xffffffc704107836 */ /* 0x000fe20000000000 */
[----:B------:R-:W-:Y:S02]  /*3070*/  SEL R8, RZ, 0x1, P0 ;  /* 0x00000001ff087807 */ /* 0x000fe40000000000 */
[----:B------:R-:W-:Y:S01]  /*3080*/  ISETP.GE.U32.AND P0, PT, R14, 0x7fffff87, PT ;  /* 0x7fffff870e00780c */ /* 0x000fe20003f06070 */
[----:B------:R-:W-:Y:S01]  /*3090*/  VIADD R14, R4, 0xffffffc1 ;  /* 0xffffffc1040e7836 */ /* 0x000fe20000000000 */
[----:B---3--:R-:W-:-:S02]  /*30a0*/  SEL R19, RZ, 0x1fffe, P5 ;  /* 0x0001fffeff137807 */ /* 0x008fc40002800000 */
[----:B------:R-:W-:Y:S01]  /*30b0*/  ISETP.GE.U32.AND P5, PT, R16, 0x7fffff88, PT ;  /* 0x7fffff881000780c */ /* 0x000fe20003fa6070 */
[----:B------:R-:W-:Y:S01]  /*30c0*/  VIADD R16, R4, 0xffffffc2 ;  /* 0xffffffc204107836 */ /* 0x000fe20000000000 */
[----:B------:R-:W-:Y:S01]  /*30d0*/  ISETP.GE.U32.AND P6, PT, R14, 0x7fffff82, PT ;  /* 0x7fffff820e00780c */ /* 0x000fe20003fc6070 */
[----:B------:R-:W-:Y:S01]  /*30e0*/  VIADD R14, R4, 0xffffffc3 ;  /* 0xffffffc3040e7836 */ /* 0x000fe20000000000 */
[----:B------:R-:W-:Y:S02]  /*30f0*/  SEL R88, RZ, 0x4, P0 ;  /* 0x00000004ff587807 */ /* 0x000fe40000000000 */
[----:B------:R-:W-:Y:S02]  /*3100*/  SEL R93, RZ, 0x7fff8, P5 ;  /* 0x0007fff8ff5d7807 */ /* 0x000fe40002800000 */
[----:B------:R-:W-:Y:S01]  /*3110*/  ISETP.GE.U32.AND P0, PT, R16, 0x7fffff83, PT ;  /* 0x7fffff831000780c */ /* 0x000fe20003f06070 */
[----:B------:R-:W-:Y:S01]  /*3120*/  VIADD R16, R4, 0xffffffdc ;  /* 0xffffffdc04107836 */ /* 0x000fe20000000000 */
        /* <DEDUP_REMOVED lines=45> */
[----:B------:R-:W-:Y:S02]  /*3400*/  ISETP.GE.U32.AND P0, PT, R16, 0x7fffff93, PT ;  /* 0x7fffff931000780c */ /* 0x000fe40003f06070 */
[----:B------:R-:W-:-:S02]  /*3410*/  SEL R145, RZ, 0x1fffe, P5 ;  /* 0x0001fffeff917807 */ /* 0x000fc40002800000 */
[----:B------:R-:W-:Y:S01]  /*3420*/  ISETP.GE.U32.AND P5, PT, R14, 0x7fffff94, PT ;  /* 0x7fffff940e00780c */ /* 0x000fe20003fa6070 */
[----:B------:R-:W-:Y:S01]  /*3430*/  IMAD.IADD R80, R6, 0x1, R15 ;  /* 0x0000000106507824 */ /* 0x000fe200078e020f */
[----:B------:R-:W-:Y:S01]  /*3440*/  SEL R128, RZ, 0x4, P0 ;  /* 0x00000004ff807807 */ /* 0x000fe20000000000 */
[----:B------:R-:W-:Y:S01]  /*3450*/  IMAD R15, R182, 0x1f, RZ ;  /* 0x0000001fb60f7824 */ /* 0x000fe200078e02ff */
[-C--:B------:R-:W-:Y:S02]  /*3460*/  IADD3 R32, P0, PT, R135, R10.reuse, RZ ;  /* 0x0000000a87207210 */ /* 0x080fe40007f1e0ff */
[----:B------:R-:W-:Y:S02]  /*3470*/  SEL R143, RZ, 0x7fff8, P5 ;  /* 0x0007fff8ff8f7807 */ /* 0x000fe40002800000 */
[-C--:B------:R-:W-:Y:S01]  /*3480*/  IADD3 R34, P5, PT, R137, R10.reuse, RZ ;  /* 0x0000000a89227210 */ /* 0x080fe20007fbe0ff */
[----:B------:R-:W-:Y:S01]  /*3490*/  IMAD.IADD R92, R8, 0x1, R19 ;  /* 0x00000001085c7824 */ /* 0x000fe200078e0213 */
[-C--:B------:R-:W-:Y:S01]  /*34a0*/  LEA.HI.X.SX32 R33, R13, R11.reuse, 0x1, P0 ;  /* 0x0000000b0d217211 */ /* 0x080fe200000f0eff */
[----:B------:R-:W-:Y:S01]  /*34b0*/  IMAD.IADD R76, R12, 0x1, R23 ;  /* 0x000000010c4c7824 */ /* 0x000fe200078e0217 */
[CC--:B------:R-:W-:Y:S01]  /*34c0*/  LEA R28, P0, R182.reuse, R10.reuse, 0x6 ;  /* 0x0000000ab61c7211 */ /* 0x0c0fe200078030ff */
[C---:B------:R-:W-:Y:S01]  /*34d0*/  IMAD.SHL.U32 R19, R182.reuse, 0x20, RZ ;  /* 0x00000020b6137824 */ /* 0x040fe200078e00ff */
[----:B------:R-:W-:Y:S01]  /*34e0*/  LEA.HI.X.SX32 R35, R15, R11, 0x1, P5 ;  /* 0x0000000b0f237211 */ /* 0x000fe200028f0eff */
[----:B------:R-:W-:Y:S01]  /*34f0*/  IMAD R23, R182, 0x21, RZ ;  /* 0x00000021b6177824 */ /* 0x000fe200078e02ff */
[----:B------:R-:W-:-:S02]  /*3500*/  IADD3 R52, P5, PT, R53, R10, RZ ;  /* 0x0000000a35347210 */ /* 0x000fc40007fbe0ff */
[-C--:B------:R-:W-:Y:S02]  /*3510*/  LEA.HI.X.SX32 R29, R19, R11.reuse, 0x1, P0 ;  /* 0x0000000b131d7211 */ /* 0x080fe400000f0eff */
[-C--:B------:R-:W-:Y:S02]  /*3520*/  IADD3 R12, P0, PT, R147, R10.reuse, RZ ;  /* 0x0000000a930c7210 */ /* 0x080fe40007f1e0ff */
[-C--:B------:R-:W-:Y:S02]  /*3530*/  LEA.HI.X.SX32 R53, R23, R11.reuse, 0x1, P5 ;  /* 0x0000000b17357211 */ /* 0x080fe400028f0eff */
[-C--:B------:R-:W-:Y:S02]  /*3540*/  IADD3 R14, P5, PT, R149, R10.reuse, RZ ;  /* 0x0000000a950e7210 */ /* 0x080fe40007fbe0ff */
[----:B------:R-:W-:Y:S02]  /*3550*/  LEA.HI.X.SX32 R13, R7, R11, 0x1, P0 ;  /* 0x0000000b070d7211 */ /* 0x000fe400000f0eff */
[----:B------:R-:W-:-:S02]  /*3560*/  IADD3 R6, P0, PT, R151, R10, RZ ;  /* 0x0000000a97067210 */ /* 0x000fc40007f1e0ff */
[-C--:B------:R-:W-:Y:S02]  /*3570*/  LEA.HI.X.SX32 R15, R63, R11.reuse, 0x1, P5 ;  /* 0x0000000b3f0f7211 */ /* 0x080fe400028f0eff */
[-C--:B------:R-:W-:Y:S02]  /*3580*/  IADD3 R8, P5, PT, R153, R10.reuse, RZ ;  /* 0x0000000a99087210 */ /* 0x080fe40007fbe0ff */
[-C--:B------:R-:W-:Y:S01]  /*3590*/  LEA.HI.X.SX32 R7, R9, R11.reuse, 0x1, P0 ;  /* 0x0000000b09077211 */ /* 0x080fe200000f0eff */
[C---:B------:R-:W-:Y:S01]  /*35a0*/  IMAD R63, R182.reuse, 0x52, RZ ;  /* 0x00000052b63f7824 */ /* 0x040fe200078e02ff */
[-C--:B------:R-:W-:Y:S02]  /*35b0*/  LEA.HI.X.SX32 R9, R69, R11.reuse, 0x1, P5 ;  /* 0x0000000b45097211 */ /* 0x080fe400028f0eff */
[-C--:B------:R-:W-:Y:S02]  /*35c0*/  IADD3 R16, P0, PT, R155, R10.reuse, RZ ;  /* 0x0000000a9b107210 */ /* 0x080fe40007f1e0ff */
[-C--:B------:R-:W-:Y:S01]  /*35d0*/  IADD3 R18, P5, PT, R157, R10.reuse, RZ ;  /* 0x0000000a9d127210 */ /* 0x080fe20007fbe0ff */
[----:B------:R-:W-:Y:S01]  /*35e0*/  IMAD R23, R182, 0x29, RZ ;  /* 0x00000029b6177824 */ /* 0x000fe200078e02ff */
[-C--:B------:R-:W-:Y:S01]  /*35f0*/  LEA.HI.X.SX32 R17, R17, R11.reuse, 0x1, P0 ;  /* 0x0000000b11117211 */ /* 0x080fe200000f0eff */
[----:B------:R-:W-:Y:S01]  /*3600*/  VIADD R47, R4, 0xffffffc0 ;  /* 0xffffffc0042f7836 */ /* 0x000fe20000000000 */
[----:B------:R-:W-:Y:S01]  /*3610*/  LEA.HI.X.SX32 R19, R77, R11, 0x1, P5 ;  /* 0x0000000b4d137211 */ /* 0x000fe200028f0eff */
[----:B------:R-:W-:Y:S01]  /*3620*/  IMAD R69, R182, 0x54, RZ ;  /* 0x00000054b6457824 */ /* 0x000fe200078e02ff */
[----:B------:R-:W-:-:S02]  /*3630*/  IADD3 R20, P0, PT, R159, R10, RZ ;  /* 0x0000000a9f147210 */ /* 0x000fc40007f1e0ff */
[-C--:B------:R-:W-:Y:S01]  /*3640*/  IADD3 R22, P5, PT, R63, R10.reuse, RZ ;  /* 0x0000000a3f167210 */ /* 0x080fe20007fbe0ff */
[C---:B------:R-:W-:Y:S01]  /*3650*/  IMAD R77, R182.reuse, 0x56, RZ ;  /* 0x00000056b64d7824 */ /* 0x040fe200078e02ff */
[-C--:B------:R-:W-:Y:S02]  /*3660*/  LEA.HI.X.SX32 R21, R21, R11.reuse, 0x1, P0 ;  /* 0x0000000b15157211 */ /* 0x080fe400000f0eff */
[----:B------:R-:W-:Y:S02]  /*3670*/  LEA.HI.X.SX32 R23, R23, R11, 0x1, P5 ;  /* 0x0000000b17177211 */ /* 0x000fe400028f0eff */
[----:B------:R-:W-:Y:S02]  /*3680*/  ISETP.GE.U32.AND P0, PT, R47, 0x7fffff81, PT ;  /* 0x7fffff812f00780c */ /* 0x000fe40003f06070 */
[----:B------:R-:W-:Y:S01]  /*3690*/  IADD3 R58, P5, PT, R69, R10, RZ ;  /* 0x0000000a453a7210 */ /* 0x000fe20007fbe0ff */
[C---:B------:R-:W-:Y:S01]  /*36a0*/  IMAD R63, R182.reuse, 0x2b, RZ ;  /* 0x0000002bb63f7824 */ /* 0x040fe200078e02ff */
[----:B------:R-:W-:Y:S01]  /*36b0*/  SEL R123, RZ, 0x1fffe, P6 ;  /* 0x0001fffeff7b7807 */ /* 0x000fe20003000000 */
[----:B------:R-:W-:Y:S01]  /*36c0*/  IMAD R69, R182, 0x58, RZ ;  /* 0x00000058b6457824 */ /* 0x000fe200078e02ff */
[----:B------:R-:W-:-:S02]  /*36d0*/  SEL R66, RZ, 0x1, P0 ;  /* 0x00000001ff427807 */ /* 0x000fc40000000000 */
[-C--:B------:R-:W-:Y:S02]  /*36e0*/  LEA.HI.X.SX32 R59, R59, R11.reuse, 0x1, P5 ;  /* 0x0000000b3b3b7211 */ /* 0x080fe400028f0eff */
[-C--:B------:R-:W-:Y:S01]  /*36f0*/  IADD3 R62, P5, PT, R77, R10.reuse, RZ ;  /* 0x0000000a4d3e7210 */ /* 0x080fe20007fbe0ff */
[----:B------:R-:W-:Y:S02]  /*3700*/  IMAD.IADD R123, R66, 0x1, R123 ;  /* 0x00000001427b7824 */ /* 0x000fe400078e027b */
[----:B------:R-:W-:Y:S01]  /*3710*/  IMAD R77, R182, 0x5a, RZ ;  /* 0x0000005ab64d7824 */ /* 0x000fe200078e02ff */
[-C--:B------:R-:W-:Y:S02]  /*3720*/  LEA.HI.X.SX32 R63, R63, R11.reuse, 0x1, P5 ;  /* 0x0000000b3f3f7211 */ /* 0x080fe400028f0eff */
[-C--:B------:R-:W-:Y:S01]  /*3730*/  IADD3 R66, P5, PT, R69, R10.reuse, RZ ;  /* 0x0000000a45427210 */ /* 0x080fe20007fbe0ff */
[----:B------:R-:W-:Y:S02]  /*3740*/  IMAD.IADD R127, R68, 0x1, R127 ;  /* 0x00000001447f7824 */ /* 0x000fe400078e027f */
[C---:B------:R-:W-:Y:S01]  /*3750*/  IMAD R69, R182.reuse, 0x2d, RZ ;  /* 0x0000002db6457824 */ /* 0x040fe200078e02ff */
[----:B------:R-:W-:Y:S01]  /*3760*/  LEA.HI.X.SX32 R67, R67, R11, 0x1, P5 ;  /* 0x0000000b43437211 */ /* 0x000fe200028f0eff */
[----:B------:R-:W-:Y:S01]  /*3770*/  IMAD R147, R182, 0x5c, RZ ;  /* 0x0000005cb6937824 */ /* 0x000fe200078e02ff */
[----:B------:R-:W-:Y:S01]  /*3780*/  IADD3 R68, P5, PT, R77, R10, RZ ;  /* 0x0000000a4d447210 */ /* 0x000fe20007fbe0ff */
[----:B------:R-:W-:-:S02]  /*3790*/  IMAD.IADD R131, R72, 0x1, R131 ;  /* 0x0000000148837824 */ /* 0x000fc400078e0283 */
[----:B------:R-:W-:Y:S01]  /*37a0*/  IMAD.IADD R126, R78, 0x1, R139 ;  /* 0x000000014e7e7824 */ /* 0x000fe200078e028b */
[-C--:B------:R-:W-:Y:S01]  /*37b0*/  LEA.HI.X.SX32 R69, R69, R11.reuse, 0x1, P5 ;  /* 0x0000000b45457211 */ /* 0x080fe200028f0eff */
[C---:B------:R-:W-:Y:S01]  /*37c0*/  IMAD R139, R182.reuse, 0x5e, RZ ;  /* 0x0000005eb68b7824 */ /* 0x040fe200078e02ff */
[-C--:B------:R-:W-:Y:S01]  /*37d0*/  IADD3 R72, P5, PT, R147, R10.reuse, RZ ;  /* 0x0000000a93487210 */ /* 0x080fe20007fbe0ff */
[----:B------:R-:W-:Y:S01]  /*37e0*/  IMAD R77, R182, 0x2f, RZ ;  /* 0x0000002fb64d7824 */ /* 0x000fe200078e02ff */
[----:B------:R-:W-:Y:S01]  /*37f0*/  LOP3.LUT R78, R76, 0x3, RZ, 0xc0, !PT ;  /* 0x000000034c4e7812 */ /* 0x000fe200078ec0ff */
[C---:B------:R-:W-:Y:S01]  /*3800*/  IMAD R147, R182.reuse, 0x60, RZ ;  /* 0x00000060b6937824 */ /* 0x040fe200078e02ff */
[----:B------:R-:W-:Y:S02]  /*3810*/  LEA.HI.X.SX32 R73, R73, R11, 0x1, P5 ;  /* 0x0000000b49497211 */ /* 0x000fe400028f0eff */
[----:B------:R-:W-:Y:S01]  /*3820*/  IADD3 R76, P5, PT, R139, R10, RZ ;  /* 0x0000000a8b4c7210 */ /* 0x000fe20007fbe0ff */
[----:B------:R-:W-:Y:S01]  /*3830*/  IMAD R139, R182, 0x62, RZ ;  /* 0x00000062b68b7824 */ /* 0x000fe200078e02ff */
[----:B------:R-:W-:-:S02]  /*3840*/  IADD3 R48, PT, PT, R78, R81, R48 ;  /* 0x000000514e307210 */ /* 0x000fc40007ffe030 */
[-C--:B------:R-:W-:Y:S02]  /*3850*/  LEA.HI.X.SX32 R77, R77, R11.reuse, 0x1, P5 ;  /* 0x0000000b4d4d7211 */ /* 0x080fe400028f0eff */
[-C--:B------:R-:W-:Y:S01]  /*3860*/  IADD3 R78, P5, PT, R147, R10.reuse, RZ ;  /* 0x0000000a934e7210 */ /* 0x080fe20007fbe0ff */
[----:B------:R-:W-:Y:S01]  /*3870*/  IMAD.IADD R145, R86, 0x1, R145 ;  /* 0x0000000156917824 */ /* 0x000fe200078e0291 */
[----:B------:R-:W-:Y:S01]  /*3880*/  LOP3.LUT R86, R80, 0x3, RZ, 0xc0, !PT ;  /* 0x0000000350567812 */ /* 0x000fe200078ec0ff */
[C---:B------:R-:W-:Y:S01]  /*3890*/  IMAD R81, R182.reuse, 0x31, RZ ;  /* 0x00000031b6517824 */ /* 0x040fe200078e02ff */
[----:B------:R-:W-:Y:S01]  /*38a0*/  LEA.HI.X.SX32 R79, R79, R11, 0x1, P5 ;  /* 0x0000000b4f4f7211 */ /* 0x000fe200028f0eff */
[----:B------:R-:W-:Y:S01]  /*38b0*/  IMAD R147, R182, 0x64, RZ ;  /* 0x00000064b6937824 */ /* 0x000fe200078e02ff */
[----:B------:R-:W-:Y:S02]  /*38c0*/  LOP3.LUT R92, R92, 0x3, RZ, 0xc0, !PT ;  /* 0x000000035c5c7812 */ /* 0x000fe400078ec0ff */
[----:B------:R-:W-:-:S02]  /*38d0*/  IADD3 R80, P5, PT, R139, R10, RZ ;  /* 0x0000000a8b507210 */ /* 0x000fc40007fbe0ff */
[----:B------:R-:W-:Y:S02]  /*38e0*/  IADD3 R96, PT, PT, R86, R87, R84 ;  /* 0x0000005756607210 */ /* 0x000fe40007ffe054 */
[----:B------:R-:W-:Y:S01]  /*38f0*/  IADD3 R100, PT, PT, R92, R93, R88 ;  /* 0x0000005d5c647210 */ /* 0x000fe20007ffe058 */
[C---:B------:R-:W-:Y:S01]  /*3900*/  IMAD R93, R182.reuse, 0x66, RZ ;  /* 0x00000066b65d7824 */ /* 0x040fe200078e02ff */
[-C--:B------:R-:W-:Y:S02]  /*3910*/  LEA.HI.X.SX32 R81, R81, R11.reuse, 0x1, P5 ;  /* 0x0000000b51517211 */ /* 0x080fe400028f0eff */
[----:B------:R-:W-:Y:S01]  /*3920*/  IADD3 R84, P5, PT, R147, R10, RZ ;  /* 0x0000000a93547210 */ /* 0x000fe20007fbe0ff */
[C---:B------:R-:W-:Y:S01]  /*3930*/  IMAD R87, R182.reuse, 0x33, RZ ;  /* 0x00000033b6577824 */ /* 0x040fe200078e02ff */
[----:B------:R-:W-:Y:S01]  /*3940*/  LOP3.LUT R123, R123, 0x3, RZ, 0xc0, !PT ;  /* 0x000000037b7b7812 */ /* 0x000fe200078ec0ff */
[----:B------:R-:W-:Y:S01]  /*3950*/  IMAD R139, R182, 0x68, RZ ;  /* 0x00000068b68b7824 */ /* 0x000fe200078e02ff */
[----:B------:R-:W-:-:S02]  /*3960*/  LEA.HI.X.SX32 R85, R85, R11, 0x1, P5 ;  /* 0x0000000b55557211 */ /* 0x000fc400028f0eff */
[-C--:B------:R-:W-:Y:S02]  /*3970*/  IADD3 R86, P5, PT, R93, R10.reuse, RZ ;  /* 0x0000000a5d567210 */ /* 0x080fe40007fbe0ff */
        /* <DEDUP_REMOVED lines=11> */
[----:B------:R-:W-:Y:S02]  /*3a30*/  LEA.HI.X.SX32 R93, R93, R11, 0x1, P5 ;  /* 0x0000000b5d5d7211 */ /* 0x000fe400028f0eff */
[----:B------:R-:W-:Y:S02]  /*3a40*/  LOP3.LUT R131, R131, 0x3, RZ, 0xc0, !PT ;  /* 0x0000000383837812 */ /* 0x000fe400078ec0ff */
[----:B------:R-:W-:Y:S01]  /*3a50*/  IADD3 R116, P5, PT, R123, R10, RZ ;  /* 0x0000000a7b747210 */ /* 0x000fe20007fbe0ff */
[C---:B------:R-:W-:Y:S01]  /*3a60*/  IMAD R123, R182.reuse, 0x37, RZ ;  /* 0x00000037b67b7824 */ /* 0x040fe200078e02ff */
[----:B------:R-:W-:Y:S01]  /*3a70*/  IADD3 R136, PT, PT, R131, R129, R122 ;  /* 0x0000008183887210 */ /* 0x000fe20007ffe07a */
[----:B------:R-:W-:Y:S01]  /*3a80*/  IMAD R127, R182, 0x70, RZ ;  /* 0x00000070b67f7824 */ /* 0x000fe200078e02ff */
[----:B------:R-:W-:-:S02]  /*3a90*/  LEA.HI.X.SX32 R117, R101, R11, 0x1, P5 ;  /* 0x0000000b65757211 */ /* 0x000fc400028f0eff */
[----:B------:R-:W-:Y:S02]  /*3aa0*/  LOP3.LUT R126, R126, 0x3, RZ, 0xc0, !PT ;  /* 0x000000037e7e7812 */ /* 0x000fe400078ec0ff */
[-C--:B------:R-:W-:Y:S01]  /*3ab0*/  IADD3 R122, P5, PT, R125, R10.reuse, RZ ;  /* 0x0000000a7d7a7210 */ /* 0x080fe20007fbe0ff */
[----:B------:R-:W-:Y:S01]  /*3ac0*/  IMAD R129, R182, 0x72, RZ ;  /* 0x00000072b6817824 */ /* 0x000fe200078e02ff */
[----:B------:R-:W-:Y:S02]  /*3ad0*/  IADD3 R141, PT, PT, R126, R141, R124 ;  /* 0x0000008d7e8d7210 */ /* 0x000fe40007ffe07c */
[-C--:B------:R-:W-:Y:S02]  /*3ae0*/  LEA.HI.X.SX32 R123, R123, R11.reuse, 0x1, P5 ;  /* 0x0000000b7b7b7211 */ /* 0x080fe400028f0eff */
[----:B------:R-:W-:Y:S01]  /*3af0*/  IADD3 R124, P5, PT, R127, R10, RZ ;  /* 0x0000000a7f7c7210 */ /* 0x000fe20007fbe0ff */
[----:B------:R-:W-:Y:S01]  /*3b00*/  IMAD R101, R182, 0x39, RZ ;  /* 0x00000039b6657824 */ /* 0x000fe200078e02ff */
[----:B------:R-:W-:Y:S01]  /*3b10*/  LOP3.LUT R127, R102, 0xf, RZ, 0xc0, !PT ;  /* 0x0000000f667f7812 */ /* 0x000fe200078ec0ff */
[----:B------:R-:W-:Y:S01]  /*3b20*/  IMAD R131, R182, 0x74, RZ ;  /* 0x00000074b6837824 */ /* 0x000fe200078e02ff */
[----:B------:R-:W-:-:S02]  /*3b30*/  LEA.HI.X.SX32 R125, R103, R11, 0x1, P5 ;  /* 0x0000000b677d7211 */ /* 0x000fc400028f0eff */
[-C--:B------:R-:W-:Y:S02]  /*3b40*/  IADD3 R126, P5, PT, R129, R10.reuse, RZ ;  /* 0x0000000a817e7210 */ /* 0x080fe40007fbe0ff */
[----:B------:R-:W-:Y:S01]  /*3b50*/  LOP3.LUT R145, R145, 0x3, RZ, 0xc0, !PT ;  /* 0x0000000391917812 */ /* 0x000fe200078ec0ff */
[----:B------:R-:W-:Y:S01]  /*3b60*/  IMAD R138, R100, 0x10, R127 ;  /* 0x00000010648a7824 */ /* 0x000fe200078e027f */
[----:B------:R-:W-:Y:S01]  /*3b70*/  LEA.HI.X.SX32 R127, R101, R11, 0x1, P5 ;  /* 0x0000000b657f7211 */ /* 0x000fe200028f0eff */
[C---:B------:R-:W-:Y:S01]  /*3b80*/  IMAD R129, R182.reuse, 0x76, RZ ;  /* 0x00000076b6817824 */ /* 0x040fe200078e02ff */
[----:B------:R-:W-:Y:S02]  /*3b90*/  IADD3 R128, PT, PT, R145, R143, R128 ;  /* 0x0000008f91807210 */ /* 0x000fe40007ffe080 */
[----:B------:R-:W-:Y:S01]  /*3ba0*/  IADD3 R130, P5, PT, R131, R10, RZ ;  /* 0x0000000a83827210 */ /* 0x000fe20007fbe0ff */
[----:B------:R-:W-:Y:S01]  /*3bb0*/  IMAD R101, R182, 0x3b, RZ ;  /* 0x0000003bb6657824 */ /* 0x000fe200078e02ff */
[----:B------:R-:W-:Y:S01]  /*3bc0*/  LOP3.LUT R100, R128, 0xf, RZ, 0xc0, !PT ;  /* 0x0000000f80647812 */ /* 0x000fe200078ec0ff */
[----:B------:R-:W-:Y:S01]  /*3bd0*/  IMAD R103, R182, 0x78, RZ ;  /* 0x00000078b6677824 */ /* 0x000fe200078e02ff */
[----:B------:R-:W-:-:S02]  /*3be0*/  LEA.HI.X.SX32 R131, R97, R11, 0x1, P5 ;  /* 0x0000000b61837211 */ /* 0x000fc400028f0eff */
[----:B------:R-:W-:Y:S01]  /*3bf0*/  IADD3 R128, P5, PT, R129, R10, RZ ;  /* 0x0000000a81807210 */ /* 0x000fe20007fbe0ff */
[----:B------:R-:W-:-:S03]  /*3c00*/  IMAD R143, R182, 0x7a, RZ ;  /* 0x0000007ab68f7824 */ /* 0x000fc600078e02ff */
[-C--:B------:R-:W-:Y:S02]  /*3c10*/  LEA.HI.X.SX32 R129, R101, R11.reuse, 0x1, P5 ;  /* 0x0000000b65817211 */ /* 0x080fe400028f0eff */
[-C--:B------:R-:W-:Y:S01]  /*3c20*/  IADD3 R134, P5, PT, R103, R10.reuse, RZ ;  /* 0x0000000a67867210 */ /* 0x080fe20007fbe0ff */
[----:B------:R-:W-:Y:S02]  /*3c30*/  IMAD.SHL.U32 R101, R96, 0x100, RZ ;  /* 0x0000010060657824 */ /* 0x000fe400078e00ff */
[----:B------:R-:W-:Y:S01]  /*3c40*/  IMAD R97, R182, 0x3d, RZ ;  /* 0x0000003db6617824 */ /* 0x000fe200078e02ff */
[-C--:B------:R-:W-:Y:S01]  /*3c50*/  LEA.HI.X.SX32 R135, R135, R11.reuse, 0x1, P5 ;  /* 0x0000000b87877211 */ /* 0x080fe200028f0eff */
[----:B------:R-:W-:Y:S01]  /*3c60*/  IMAD.SHL.U32 R102, R136, 0x100, RZ ;  /* 0x0000010088667824 */ /* 0x000fe200078e00ff */
[----:B------:R-:W-:Y:S01]  /*3c70*/  IADD3 R96, P5, PT, R143, R10, RZ ;  /* 0x0000000a8f607210 */ /* 0x000fe20007fbe0ff */
[----:B------:R-:W-:Y:S01]  /*3c80*/  IMAD R103, R182, 0x7c, RZ ;  /* 0x0000007cb6677824 */ /* 0x000fe200078e02ff */
[----:B------:R-:W-:Y:S01]  /*3c90*/  LOP3.LUT R101, R101, 0xf00, RZ, 0xe2, !PT ;  /* 0x00000f0065657812 */ /* 0x000fe200078ee2ff */
[----:B------:R-:W-:Y:S01]  /*3ca0*/  IMAD R141, R141, 0x10, R100 ;  /* 0x000000108d8d7824 */ /* 0x000fe200078e0264 */
[----:B------:R-:W-:Y:S01]  /*3cb0*/  LOP3.LUT R102, R102, 0xf00, RZ, 0xe2, !PT ;  /* 0x00000f0066667812 */ /* 0x000fe200078ee2ff */
[----:B------:R-:W-:Y:S01]  /*3cc0*/  IMAD R143, R182, 0x7e, RZ ;  /* 0x0000007eb68f7824 */ /* 0x000fe200078e02ff */
[----:B------:R-:W-:-:S02]  /*3cd0*/  LEA.HI.X.SX32 R97, R97, R11, 0x1, P5 ;  /* 0x0000000b61617211 */ /* 0x000fc400028f0eff */
[-C--:B------:R-:W-:Y:S01]  /*3ce0*/  IADD3 R100, P5, PT, R103, R10.reuse, RZ ;  /* 0x0000000a67647210 */ /* 0x080fe20007fbe0ff */
[----:B------:R-:W-:Y:S02]  /*3cf0*/  IMAD R136, R48, 0x1000, R101 ;  /* 0x0000100030887824 */ /* 0x000fe400078e0265 */
[----:B------:R-:W-:Y:S01]  /*3d00*/  IMAD R139, R139, 0x1000, R102 ;  /* 0x000010008b8b7824 */ /* 0x000fe200078e0266 */
[----:B------:R-:W-:Y:S01]  /*3d10*/  LEA.HI.X.SX32 R101, R137, R11, 0x1, P5 ;  /* 0x0000000b89657211 */ /* 0x000fe200028f0eff */
[----:B------:R-:W-:Y:S01]  /*3d20*/  IMAD R103, R182, 0x3f, RZ ;  /* 0x0000003fb6677824 */ /* 0x000fe200078e02ff */
[----:B------:R-:W-:Y:S02]  /*3d30*/  IADD3 R102, P5, PT, R143, R10, RZ ;  /* 0x0000000a8f667210 */ /* 0x000fe40007fbe0ff */
[----:B------:R-:W-:Y:S01]  /*3d40*/  LOP3.LUT R137, R138, 0xff, RZ, 0xc0, !PT ;  /* 0x000000ff8a897812 */ /* 0x000fe200078ec0ff */
[----:B------:R-:W-:Y:S01]  /*3d50*/  IMAD R48, R182, 0xd, RZ ;  /* 0x0000000db6307824 */ /* 0x000fe200078e02ff */
[----:B------:R-:W-:-:S02]  /*3d60*/  LOP3.LUT R138, R141, 0xff, RZ, 0xc0, !PT ;  /* 0x000000ff8d8a7812 */ /* 0x000fc400078ec0ff */
[-C--:B------:R-:W-:Y:S02]  /*3d70*/  LEA.HI.X.SX32 R103, R103, R11.reuse, 0x1, P5 ;  /* 0x0000000b67677211 */ /* 0x080fe400028f0eff */
[-C--:B------:R-:W-:Y:S01]  /*3d80*/  IADD3 R142, P5, PT, R49, R10.reuse, RZ ;  /* 0x0000000a318e7210 */ /* 0x080fe20007fbe0ff */
[----:B------:R-:W-:Y:S02]  /*3d90*/  IMAD.IADD R136, R136, 0x1, R137 ;  /* 0x0000000188887824 */ /* 0x000fe400078e0289 */
[----:B------:R-:W-:Y:S01]  /*3da0*/  IMAD.IADD R139, R139, 0x1, R138 ;  /* 0x000000018b8b7824 */ /* 0x000fe200078e028a */
[----:B------:R-:W-:Y:S01]  /*3db0*/  LEA.HI.X.SX32 R143, R48, R11, 0x1, P5 ;  /* 0x0000000b308f7211 */ /* 0x000fe200028f0eff */
[C---:B------:R-:W-:Y:S01]  /*3dc0*/  IMAD.SHL.U32 R49, R182.reuse, 0x8, RZ ;  /* 0x00000008b6317824 */ /* 0x040fe200078e00ff */
[----:B------:R-:W-:Y:S02]  /*3dd0*/  LEA R138, P5, R182, R10, 0x4 ;  /* 0x0000000ab68a7211 */ /* 0x000fe400078a20ff */
[----:B------:R-:W-:-:S02]  /*3de0*/  SHF.R.U32.HI R107, RZ, 0x1, R107 ;  /* 0x00000001ff6b7819 */ /* 0x000fc4000001166b */
[----:B------:R-:W-:Y:S02]  /*3df0*/  PRMT R141, R136, 0x5410, R139 ;  /* 0x00005410888d7816 */ /* 0x000fe4000000008b */
[----:B------:R-:W-:Y:S02]  /*3e00*/  PRMT R10, RZ, 0x7610, R10 ;  /* 0x00007610ff0a7816 */ /* 0x000fe4000000000a */
[----:B------:R-:W-:Y:S02]  /*3e10*/  LEA.HI.X.SX32 R139, R49, R11, 0x1, P5 ;  /* 0x0000000b318b7211 */ /* 0x000fe400028f0eff */
[----:B------:R-:W-:Y:S02]  /*3e20*/  LOP3.LUT P5, RZ, R107, 0x1, RZ, 0xc0, !PT ;  /* 0x000000016bff7812 */ /* 0x000fe400078ac0ff */
[----:B------:R-:W-:Y:S01]  /*3e30*/  SHF.R.U64 R107, R141, 0x1f, RZ ;  /* 0x0000001f8d6b7819 */ /* 0x000fe200000012ff */
[----:B------:R-:W5:Y:S01]  /*3e40*/  @!P4 LDG.E.U16 R10, desc[UR16][R142.64] ;  /* 0x000000108e0ac981 */ /* 0x000f62000c1e1500 */
[----:B------:R-:W-:-:S02]  /*3e50*/  PRMT R11, RZ, 0x7610, R11 ;  /* 0x00007610ff0b7816 */ /* 0x000fc4000000000b */
[----:B------:R-:W-:Y:S02]  /*3e60*/  LOP3.LUT P4, RZ, R107, 0x1, RZ, 0xc0, !PT ;  /* 0x000000016bff7812 */ /* 0x000fe4000788c0ff */
[----:B------:R-:W-:Y:S02]  /*3e70*/  PRMT R107, RZ, 0x7610, R107 ;  /* 0x00007610ff6b7816 */ /* 0x000fe4000000006b */
[C---:B------:R-:W-:Y:S01]  /*3e80*/  SHF.R.U64 R136, R141.reuse, 0x1e, RZ ;  /* 0x0000001e8d887819 */ /* 0x040fe200000012ff */
[----:B------:R2:W5:Y:S01]  /*3e90*/  @!P2 LDG.E.U16 R11, desc[UR16][R138.64] ;  /* 0x000000108a0ba981 */ /* 0x000562000c1e1500 */
[----:B------:R-:W-:Y:S02]  /*3ea0*/  SHF.R.U64 R137, R141, 0x1d, RZ ;  /* 0x0000001d8d897819 */ /* 0x000fe400000012ff */
[----:B------:R-:W-:Y:S01]  /*3eb0*/  LOP3.LUT P2, RZ, R136, 0x1, RZ, 0xc0, !PT ;  /* 0x0000000188ff7812 */ /* 0x000fe2000784c0ff */
[----:B------:R3:W5:Y:S01]  /*3ec0*/  @P5 LDG.E.U16 R107, desc[UR16][R32.64] ;  /* 0x00000010206b5981 */ /* 0x000762000c1e1500 */
[----:B------:R-:W-:-:S02]  /*3ed0*/  LOP3.LUT P5, RZ, R137, 0x1, RZ, 0xc0, !PT ;  /* 0x0000000189ff7812 */ /* 0x000fc400078ac0ff */
[----:B------:R-:W-:Y:S02]  /*3ee0*/  PRMT R136, RZ, 0x7610, R136 ;  /* 0x00007610ff887816 */ /* 0x000fe40000000088 */
[----:B------:R-:W-:Y:S02]  /*3ef0*/  PRMT R137, RZ, 0x7610, R137 ;  /* 0x00007610ff897816 */ /* 0x000fe40000000089 */
[----:B--2---:R-:W-:Y:S02]  /*3f00*/  SHF.R.U64 R139, R141, 0x1b, RZ ;  /* 0x0000001b8d8b7819 */ /* 0x004fe400000012ff */
[----:B------:R-:W-:Y:S01]  /*3f10*/  PRMT R138, RZ, 0x7610, R138 ;  /* 0x00007610ff8a7816 */ /* 0x000fe2000000008a */
[----:B------:R2:W5:Y:S01]  /*3f20*/  @!P3 LDG.E.U16 R136, desc[UR16][R34.64] ;  /* 0x000000102288b981 */ /* 0x000562000c1e1500 */
[----:B---3--:R-:W-:-:S03]  /*3f30*/  PRMT R32, RZ, 0x7610, R32 ;  /* 0x00007610ff207816 */ /* 0x008fc60000000020 */
[----:B------:R3:W5:Y:S01]  /*3f40*/  @P4 LDG.E.U16 R137, desc[UR16][R28.64] ;  /* 0x000000101c894981 */ /* 0x000762000c1e1500 */
[----:B------:R-:W-:Y:S02]  /*3f50*/  LOP3.LUT P4, RZ, R139, 0x1, RZ, 0xc0, !PT ;  /* 0x000000018bff7812 */ /* 0x000fe4000788c0ff */
[C---:B------:R-:W-:Y:S01]  /*3f60*/  SHF.R.U64 R139, R141.reuse, 0x1a, RZ ;  /* 0x0000001a8d8b7819 */ /* 0x040fe200000012ff */
[----:B------:R-:W5:Y:S01]  /*3f70*/  @P2 LDG.E.U16 R138, desc[UR16][R52.64] ;  /* 0x00000010348a2981 */ /* 0x000f62000c1e1500 */
[----:B--2---:R-:W-:Y:S02]  /*3f80*/  SHF.R.U64 R34, R141, 0x19, RZ ;  /* 0x000000198d227819 */ /* 0x004fe400000012ff */
[----:B------:R-:W-:Y:S01]  /*3f90*/  LOP3.LUT P2, RZ, R139, 0x1, RZ, 0xc0, !PT ;  /* 0x000000018bff7812 */ /* 0x000fe2000784c0ff */
[----:B------:R2:W5:Y:S01]  /*3fa0*/  @P5 LDG.E.U16 R32, desc[UR16][R12.64] ;  /* 0x000000100c205981 */ /* 0x000562000c1e1500 */
[----:B------:R-:W-:Y:S02]  /*3fb0*/  LOP3.LUT P3, RZ, R34, 0x1, RZ, 0xc0, !PT ;  /* 0x0000000122ff7812 */ /* 0x000fe4000786c0ff */
[----:B------:R-:W-:-:S02]  /*3fc0*/  SHF.R.U64 R34, R141, 0x18, RZ ;  /* 0x000000188d227819 */ /* 0x000fc400000012ff */
[----:B---3--:R-:W-:Y:S02]  /*3fd0*/  PRMT R28, RZ, 0x7610, R28 ;  /* 0x00007610ff1c7816 */ /* 0x008fe4000000001c */
[----:B------:R-:W-:Y:S02]  /*3fe0*/  LOP3.LUT P5, RZ, R34, 0x1, RZ, 0xc0, !PT ;  /* 0x0000000122ff7812 */ /* 0x000fe400078ac0ff */
[C---:B------:R-:W-:Y:S02]  /*3ff0*/  SHF.R.U64 R34, R141.reuse, 0x17, RZ ;  /* 0x000000178d227819 */ /* 0x040fe400000012ff */
[----:B------:R-:W-:Y:S01]  /*4000*/  PRMT R29, RZ, 0x7610, R29 ;  /* 0x00007610ff1d7816 */ /* 0x000fe2000000001d */
[----:B------:R3:W5:Y:S01]  /*4010*/  @P4 LDG.E.U16 R28, desc[UR16][R6.64] ;  /* 0x00000010061c4981 */ /* 0x000762000c1e1500 */
[----:B------:R-:W-:Y:S02]  /*4020*/  LOP3.LUT P4, RZ, R34, 0x1, RZ, 0xc0, !PT ;  /* 0x0000000122ff7812 */ /* 0x000fe4000788c0ff */
[----:B------:R-:W-:-:S02]  /*4030*/  SHF.R.U64 R35, R141, 0x16, RZ ;  /* 0x000000168d237819 */ /* 0x000fc400000012ff */
[----:B------:R-:W-:Y:S01]  /*4040*/  PRMT R34, RZ, 0x7610, R34 ;  /* 0x00007610ff227816 */ /* 0x000fe20000000022 */
[----:B------:R-:W5:Y:S01]  /*4050*/  @P2 LDG.E.U16 R29, desc[UR16][R8.64] ;  /* 0x00000010081d2981 */ /* 0x000f62000c1e1500 */
[----:B------:R-:W-:Y:S02]  /*4060*/  LOP3.LUT P2, RZ, R35, 0x1, RZ, 0xc0, !PT ;  /* 0x0000000123ff7812 */ /* 0x000fe4000784c0ff */
[----:B--2---:R-:W-:Y:S02]  /*4070*/  SHF.R.U64 R12, R141, 0x15, RZ ;  /* 0x000000158d0c7819 */ /* 0x004fe400000012ff */
[----:B------:R-:W-:Y:S01]  /*4080*/  PRMT R53, RZ, 0x7610, R53 ;  /* 0x00007610ff357816 */ /* 0x000fe20000000035 */
[----:B------:R-:W5:Y:S01]  /*4090*/  @P3 LDG.E.U16 R34, desc[UR16][R16.64] ;  /* 0x0000001010223981 */ /* 0x000f62000c1e1500 */
[----:B------:R-:W-:Y:S02]  /*40a0*/  PRMT R35, RZ, 0x7610, R35 ;  /* 0x00007610ff237816 */ /* 0x000fe40000000023 */
[----:B------:R-:W-:-:S02]  /*40b0*/  LOP3.LUT P3, RZ, R12, 0x1, RZ, 0xc0, !PT ;  /* 0x000000010cff7812 */ /* 0x000fc4000786c0ff */
[C---:B---3--:R-:W-:Y:S01]  /*40c0*/  SHF.R.U64 R6, R141.reuse, 0x13, RZ ;  /* 0x000000138d067819 */ /* 0x048fe200000012ff */
[----:B------:R-:W5:Y:S01]  /*40d0*/  @P4 LDG.E.U16 R53, desc[UR16][R20.64] ;  /* 0x0000001014354981 */ /* 0x000f62000c1e1500 */
[C---:B------:R-:W-:Y:S02]  /*40e0*/  SHF.R.U64 R12, R141.reuse, 0x14, RZ ;  /* 0x000000148d0c7819 */ /* 0x040fe400000012ff */
[----:B------:R-:W-:Y:S01]  /*40f0*/  PRMT R142, RZ, 0x7610, R142 ;  /* 0x00007610ff8e7816 */ /* 0x000fe2000000008e */
[----:B------:R-:W5:Y:S01]  /*4100*/  @P5 LDG.E.U16 R35, desc[UR16][R18.64] ;  /* 0x0000001012235981 */ /* 0x000f62000c1e1500 */
[----:B------:R-:W-:Y:S02]  /*4110*/  LOP3.LUT P4, RZ, R6, 0x1, RZ, 0xc0, !PT ;  /* 0x0000000106ff7812 */ /* 0x000fe4000788c0ff */
[----:B------:R-:W-:Y:S02]  /*4120*/  LOP3.LUT P5, RZ, R12, 0x1, RZ, 0xc0, !PT ;  /* 0x000000010cff7812 */ /* 0x000fe400078ac0ff */
[C---:B------:R-:W-:Y:S01]  /*4130*/  SHF.R.U64 R6, R141.reuse, 0x12, RZ ;  /* 0x000000128d067819 */ /* 0x040fe200000012ff */
[----:B------:R-:W5:Y:S01]  /*4140*/  @P2 LDG.E.U16 R142, desc[UR16][R22.64] ;  /* 0x00000010168e2981 */ /* 0x000f62000c1e1500 */
[----:B------:R-:W-:-:S02]  /*4150*/  SHF.R.U64 R144, R141, 0x1c, RZ ;  /* 0x0000001c8d907819 */ /* 0x000fc400000012ff */
[----:B------:R-:W-:Y:S02]  /*4160*/  PRMT R139, RZ, 0x7610, R139 ;  /* 0x00007610ff8b7816 */ /* 0x000fe4000000008b */
[----:B------:R-:W-:Y:S02]  /*4170*/  LOP3.LUT P2, RZ, R6, 0x1, RZ, 0xc0, !PT ;  /* 0x0000000106ff7812 */ /* 0x000fe4000784c0ff */
[----:B------:R-:W-:Y:S02]  /*4180*/  SHF.R.U64 R6, R141, 0x11, RZ ;  /* 0x000000118d067819 */ /* 0x000fe400000012ff */
[----:B------:R-:W-:Y:S01]  /*4190*/  LOP3.LUT P6, RZ, R144, 0x1, RZ, 0xc0, !PT ;  /* 0x0000000190ff7812 */ /* 0x000fe200078cc0ff */
[----:B------:R2:W5:Y:S01]  /*41a0*/  @P3 LDG.E.U16 R139, desc[UR16][R58.64] ;  /* 0x000000103a8b3981 */ /* 0x000562000c1e1500 */
[----:B------:R-:W-:Y:S02]  /*41b0*/  PRMT R144, RZ, 0x7610, R144 ;  /* 0x00007610ff907816 */ /* 0x000fe40000000090 */
[----:B------:R-:W-:-:S02]  /*41c0*/  LOP3.LUT P3, RZ, R6, 0x1, RZ, 0xc0, !PT ;  /* 0x0000000106ff7812 */ /* 0x000fc4000786c0ff */
[C---:B------:R-:W-:Y:S02]  /*41d0*/  SHF.R.U64 R6, R141.reuse, 0x10, RZ ;  /* 0x000000108d067819 */ /* 0x040fe400000012ff */
[----:B------:R-:W-:Y:S01]  /*41e0*/  PRMT R143, RZ, 0x7610, R143 ;  /* 0x00007610ff8f7816 */ /* 0x000fe2000000008f */
[----:B------:R3:W5:Y:S01]  /*41f0*/  @P5 LDG.E.U16 R144, desc[UR16][R62.64] ;  /* 0x000000103e905981 */ /* 0x000762000c1e1500 */
[----:B------:R-:W-:Y:S02]  /*4200*/  LOP3.LUT P5, RZ, R6, 0x1, RZ, 0xc0, !PT ;  /* 0x0000000106ff7812 */ /* 0x000fe400078ac0ff */
[----:B------:R-:W-:Y:S02]  /*4210*/  SHF.R.U64 R6, R141, 0xf, RZ ;  /* 0x0000000f8d067819 */ /* 0x000fe400000012ff */
[----:B------:R-:W-:Y:S01]  /*4220*/  PRMT R146, RZ, 0x7610, R146 ;  /* 0x00007610ff927816 */ /* 0x000fe20000000092 */
[----:B------:R4:W5:Y:S01]  /*4230*/  @P4 LDG.E.U16 R143, desc[UR16][R66.64] ;  /* 0x00000010428f4981 */ /* 0x000962000c1e1500 */
[----:B------:R-:W-:-:S02]  /*4240*/  LOP3.LUT P4, RZ, R6, 0x1, RZ, 0xc0, !PT ;  /* 0x0000000106ff7812 */ /* 0x000fc4000788c0ff */
[C---:B------:R-:W-:Y:S02]  /*4250*/  SHF.R.U64 R6, R141.reuse, 0xe, RZ ;  /* 0x0000000e8d067819 */ /* 0x040fe400000012ff */
[----:B--2---:R-:W-:Y:S01]  /*4260*/  PRMT R58, RZ, 0x7610, R58 ;  /* 0x00007610ff3a7816 */ /* 0x004fe2000000003a */
[----:B------:R2:W5:Y:S01]  /*4270*/  @P2 LDG.E.U16 R146, desc[UR16][R68.64] ;  /* 0x0000001044922981 */ /* 0x000562000c1e1500 */
[----:B------:R-:W-:Y:S02]  /*4280*/  LOP3.LUT P2, RZ, R6, 0x1, RZ, 0xc0, !PT ;  /* 0x0000000106ff7812 */ /* 0x000fe4000784c0ff */
[----:B------:R-:W-:Y:S02]  /*4290*/  SHF.R.U64 R6, R141, 0xd, RZ ;  /* 0x0000000d8d067819 */ /* 0x000fe400000012ff */
[----:B------:R-:W-:Y:S01]  /*42a0*/  PRMT R59, RZ, 0x7610, R59 ;  /* 0x00007610ff3b7816 */ /* 0x000fe2000000003b */
[----:B------:R0:W5:Y:S01]  /*42b0*/  @P3 LDG.E.U16 R58, desc[UR16][R72.64] ;  /* 0x00000010483a3981 */ /* 0x000162000c1e1500 */
[----:B------:R-:W-:-:S02]  /*42c0*/  LOP3.LUT P3, RZ, R6, 0x1, RZ, 0xc0, !PT ;  /* 0x0000000106ff7812 */ /* 0x000fc4000786c0ff */
[C---:B------:R-:W-:Y:S02]  /*42d0*/  SHF.R.U64 R6, R141.reuse, 0xc, RZ ;  /* 0x0000000c8d067819 */ /* 0x040fe400000012ff */
[----:B---3--:R-:W-:Y:S01]  /*42e0*/  PRMT R62, RZ, 0x7610, R62 ;  /* 0x00007610ff3e7816 */ /* 0x008fe2000000003e */
[----:B------:R3:W5:Y:S01]  /*42f0*/  @P5 LDG.E.U16 R59, desc[UR16][R76.64] ;  /* 0x000000104c3b5981 */ /* 0x000762000c1e1500 */
[----:B------:R-:W-:Y:S02]  /*4300*/  LOP3.LUT P5, RZ, R6, 0x1, RZ, 0xc0, !PT ;  /* 0x0000000106ff7812 */ /* 0x000fe400078ac0ff */
[----:B------:R-:W-:Y:S02]  /*4310*/  SHF.R.U64 R6, R141, 0xb, RZ ;  /* 0x0000000b8d067819 */ /* 0x000fe400000012ff */
[----:B------:R-:W-:Y:S01]  /*4320*/  PRMT R63, RZ, 0x7610, R63 ;  /* 0x00007610ff3f7816 */ /* 0x000fe2000000003f */
[----:B------:R0:W5:Y:S01]  /*4330*/  @P4 LDG.E.U16 R62, desc[UR16][R78.64] ;  /* 0x000000104e3e4981 */ /* 0x000162000c1e1500 */
[----:B------:R-:W-:-:S02]  /*4340*/  LOP3.LUT P4, RZ, R6, 0x1, RZ, 0xc0, !PT ;  /* 0x0000000106ff7812 */ /* 0x000fc4000788c0ff */
[C---:B------:R-:W-:Y:S02]  /*4350*/  SHF.R.U64 R6, R141.reuse, 0xa, RZ ;  /* 0x0000000a8d067819 */ /* 0x040fe400000012ff */
[----:B----4-:R-:W-:Y:S01]  /*4360*/  PRMT R66, RZ, 0x7610, R66 ;  /* 0x00007610ff427816 */ /* 0x010fe20000000042 */
        /* <DEDUP_REMOVED lines=15> */
[----:B0-----:R-:W-:Y:S01]  /*4460*/  PRMT R72, RZ, 0x7610, R72 ;  /* 0x00007610ff487816 */ /* 0x001fe20000000048 */
        /* <DEDUP_REMOVED lines=14> */
[----:B------:R-:W-:Y:S02]  /*4550*/  SHF.R.U64 R6, R141, 0x2, RZ ;  /* 0x000000028d067819 */ /* 0x000fe400000012ff */
[----:B------:R2:W5:Y:S02]  /*4560*/  @P2 LDG.E.U16 R77, desc[UR16][R126.64] ;  /* 0x000000107e4d2981 */ /* 0x000564000c1e1500 */
[----:B------:R-:W-:Y:S02]  /*4570*/  LOP3.LUT P2, RZ, R6, 0x1, RZ, 0xc0, !PT ;  /* 0x0000000106ff7812 */ /* 0x000fe4000784c0ff */
[----:B------:R-:W-:Y:S02]  /*4580*/  LOP3.LUT R6, R3, 0x3f, RZ, 0xc0, !PT ;  /* 0x0000003f03067812 */ /* 0x000fe400078ec0ff */
[----:B------:R-:W-:-:S03]  /*4590*/  PRMT R79, RZ, 0x7610, R79 ;  /* 0x00007610ff4f7816 */ /* 0x000fc6000000004f */
[----:B------:R-:W-:Y:S01]  /*45a0*/  IMAD R7, R6, R183, RZ ;  /* 0x000000b706077224 */ /* 0x000fe200078e02ff */
[----:B------:R-:W-:Y:S01]  /*45b0*/  PRMT R33, RZ, 0x7610, R33 ;  /* 0x00007610ff217816 */ /* 0x000fe20000000021 */
[----:B-1----:R-:W-:Y:S01]  /*45c0*/  IMAD R25, R25, UR4, RZ ;  /* 0x0000000419197c24 */ /* 0x002fe2000f8e02ff */
[----:B------:R2:W5:Y:S02]  /*45d0*/  @P5 LDG.E.U16 R79, desc[UR16][R128.64] ;  /* 0x00000010804f5981 */ /* 0x000564000c1e1500 */
[----:B------:R-:W-:Y:S01]  /*45e0*/  LEA R148, P5, R7, UR14, 0x1 ;  /* 0x0000000e07947c11 */ /* 0x000fe2000f8a08ff */
[----:B------:R-:W-:Y:S01]  /*45f0*/  IMAD R27, R27, UR4, RZ ;  /* 0x000000041b1b7c24 */ /* 0x000fe2000f8e02ff */
[----:B------:R2:W5:Y:S01]  /*4600*/  @P6 LDG.E.U16 R33, desc[UR16][R14.64] ;  /* 0x000000100e216981 */ /* 0x000562000c1e1500 */
[----:B------:R-:W-:Y:S01]  /*4610*/  IMAD R30, R30, UR4, RZ ;  /* 0x000000041e1e7c24 */ /* 0x000fe2000f8e02ff */
[----:B------:R-:W-:Y:S02]  /*4620*/  LEA.HI.X.SX32 R7, R7, UR15, 0x1, P5 ;  /* 0x0000000f07077c11 */ /* 0x000fe4000a8f0eff */
[----:B------:R-:W-:-:S02]  /*4630*/  LEA R176, P6, R25, R148, 0x1 ;  /* 0x0000009419b07211 */ /* 0x000fc400078c08ff */
[----:B------:R-:W-:Y:S01]  /*4640*/  PRMT R78, RZ, 0x7610, R78 ;  /* 0x00007610ff4e7816 */ /* 0x000fe2000000004e */
[----:B------:R-:W-:Y:S01]  /*4650*/  IMAD R54, R54, UR4, RZ ;  /* 0x0000000436367c24 */ /* 0x000fe2000f8e02ff */
[----:B------:R-:W-:Y:S01]  /*4660*/  SHF.R.U64 R141, R141, 0x1, RZ ;  /* 0x000000018d8d7819 */ /* 0x000fe200000012ff */
[----:B------:R-:W-:Y:S01]  /*4670*/  IMAD R55, R55, UR4, RZ ;  /* 0x0000000437377c24 */ /* 0x000fe2000f8e02ff */
[----:B------:R-:W-:Y:S02]  /*4680*/  LEA.HI.X.SX32 R177, R25, R7, 0x1, P6 ;  /* 0x0000000719b17211 */ /* 0x000fe400030f0eff */
[-C--:B------:R-:W-:Y:S01]  /*4690*/  LEA R172, P5, R27, R148.reuse, 0x1 ;  /* 0x000000941bac7211 */ /* 0x080fe200078a08ff */
[----:B------:R2:W5:Y:S01]  /*46a0*/  @P3 LDG.E.U16 R78, desc[UR16][R130.64] ;  /* 0x00000010824e3981 */ /* 0x000562000c1e1500 */
[----:B------:R-:W-:Y:S02]  /*46b0*/  LEA R170, P6, R30, R148, 0x1 ;  /* 0x000000941eaa7211 */ /* 0x000fe400078c08ff */
[----:B------:R-:W-:-:S02]  /*46c0*/  LOP3.LUT P3, RZ, R141, 0x1, RZ, 0xc0, !PT ;  /* 0x000000018dff7812 */ /* 0x000fc4000786c0ff */
[-C--:B------:R-:W-:Y:S02]  /*46d0*/  LEA.HI.X.SX32 R173, R27, R7.reuse, 0x1, P5 ;  /* 0x000000071bad7211 */ /* 0x080fe400028f0eff */
[-C--:B------:R-:W-:Y:S02]  /*46e0*/  LEA.HI.X.SX32 R171, R30, R7.reuse, 0x1, P6 ;  /* 0x000000071eab7211 */ /* 0x080fe400030f0eff */
[CC--:B------:R-:W-:Y:S02]  /*46f0*/  LEA R166, P5, R54.reuse, R148.reuse, 0x1 ;  /* 0x0000009436a67211 */ /* 0x0c0fe400078a08ff */
[C---:B------:R-:W-:Y:S02]  /*4700*/  LEA R164, P6, R55.reuse, R148, 0x1 ;  /* 0x0000009437a47211 */ /* 0x040fe400078c08ff */
[-C--:B------:R-:W-:Y:S02]  /*4710*/  LEA.HI.X.SX32 R167, R54, R7.reuse, 0x1, P5 ;  /* 0x0000000736a77211 */ /* 0x080fe400028f0eff */
[----:B------:R-:W-:-:S02]  /*4720*/  LEA.HI.X.SX32 R165, R55, R7, 0x1, P6 ;  /* 0x0000000737a57211 */ /* 0x000fc400030f0eff */
[----:B----4-:R-:W-:Y:S02]  /*4730*/  PRMT R81, RZ, 0x7610, R81 ;  /* 0x00007610ff517816 */ /* 0x010fe40000000051 */
[----:B------:R-:W-:Y:S02]  /*4740*/  PRMT R54, RZ, 0x7610, R54 ;  /* 0x00007610ff367816 */ /* 0x000fe40000000036 */
[----:B------:R-:W-:Y:S02]  /*4750*/  PRMT R55, RZ, 0x7610, R55 ;  /* 0x00007610ff377816 */ /* 0x000fe40000000037 */
[----:B------:R2:W5:Y:S04]  /*4760*/  @P2 LDG.E.U16 R81, desc[UR16][R96.64] ;  /* 0x0000001060512981 */ /* 0x000568000c1e1500 */
[----:B------:R2:W5:Y:S04]  /*4770*/  @P3 LDG.E.U16 R54, desc[UR16][R100.64] ;  /* 0x0000001064363981 */ /* 0x000568000c1e1500 */
[----:B------:R2:W5:Y:S01]  /*4780*/  @!P0 LDG.E.U16 R55, desc[UR16][R102.64] ;  /* 0x0000001066378981 */ /* 0x000562000c1e1500 */
[----:B------:R-:W-:Y:S01]  /*4790*/  PRMT R80, RZ, 0x7610, R80 ;  /* 0x00007610ff507816 */ /* 0x000fe20000000050 */
[----:B------:R-:W-:-:S02]  /*47a0*/  IMAD R24, R24, UR4, RZ ;  /* 0x0000000418187c24 */ /* 0x000fc4000f8e02ff */
[----:B------:R-:W-:-:S03]  /*47b0*/  IMAD R26, R26, UR4, RZ ;  /* 0x000000041a1a7c24 */ /* 0x000fc6000f8e02ff */
[----:B------:R2:W5:Y:S01]  /*47c0*/  @P4 LDG.E.U16 R80, desc[UR16][R134.64] ;  /* 0x0000001086504981 */ /* 0x000562000c1e1500 */
[----:B------:R-:W-:Y:S01]  /*47d0*/  LEA R178, P4, R24, R148, 0x1 ;  /* 0x0000009418b27211 */ /* 0x000fe200078808ff */
[----:B------:R-:W-:-:S03]  /*47e0*/  IMAD R31, R31, UR4, RZ ;  /* 0x000000041f1f7c24 */ /* 0x000fc6000f8e02ff */
[----:B------:R-:W-:Y:S02]  /*47f0*/  LEA.HI.X.SX32 R179, R24, R7, 0x1, P4 ;  /* 0x0000000718b37211 */ /* 0x000fe400020f0eff */
[----:B------:R-:W-:Y:S01]  /*4800*/  LEA R174, P4, R26, R148, 0x1 ;  /* 0x000000941aae7211 */ /* 0x000fe200078808ff */
[----:B------:R-:W-:-:S03]  /*4810*/  IMAD R56, R56, UR4, RZ ;  /* 0x0000000438387c24 */ /* 0x000fc6000f8e02ff */
[----:B------:R-:W-:Y:S02]  /*4820*/  LEA.HI.X.SX32 R175, R26, R7, 0x1, P4 ;  /* 0x000000071aaf7211 */ /* 0x000fe400020f0eff */
[----:B------:R-:W-:Y:S01]  /*4830*/  LEA R168, P4, R31, R148, 0x1 ;  /* 0x000000941fa87211 */ /* 0x000fe200078808ff */
[----:B------:R-:W-:-:S03]  /*4840*/  IMAD R64, R64, UR4, RZ ;  /* 0x0000000440407c24 */ /* 0x000fc6000f8e02ff */
[-C--:B------:R-:W-:Y:S02]  /*4850*/  LEA.HI.X.SX32 R169, R31, R7.reuse, 0x1, P4 ;  /* 0x000000071fa97211 */ /* 0x080fe400020f0eff */
[-C--:B------:R-:W-:Y:S01]  /*4860*/  LEA R162, P4, R56, R148.reuse, 0x1 ;  /* 0x0000009438a27211 */ /* 0x080fe200078808ff */
[----:B------:R-:W-:Y:S02]  /*4870*/  VIADD R52, R4, 0x3f ;  /* 0x0000003f04347836 */ /* 0x000fe40000000000 */
[----:B------:R-:W-:Y:S01]  /*4880*/  IMAD R57, R57, UR4, RZ ;  /* 0x0000000439397c24 */ /* 0x000fe2000f8e02ff */
[-C--:B------:R-:W-:Y:S01]  /*4890*/  LEA.HI.X.SX32 R163, R56, R7.reuse, 0x1, P4 ;  /* 0x0000000738a37211 */ /* 0x080fe200020f0eff */
[----:B------:R-:W-:Y:S01]  /*48a0*/  IMAD R60, R60, UR4, RZ ;  /* 0x000000043c3c7c24 */ /* 0x000fe2000f8e02ff */
[-C--:B------:R-:W-:Y:S01]  /*48b0*/  LEA R156, P4, R64, R148.reuse, 0x1 ;  /* 0x00000094409c7211 */ /* 0x080fe200078808ff */
[----:B------:R-:W-:Y:S01]  /*48c0*/  IMAD R65, R65, UR4, RZ ;  /* 0x0000000441417c24 */ /* 0x000fe2000f8e02ff */
[----:B------:R-:W-:Y:S01]  /*48d0*/  LEA R160, P5, R57, R148, 0x1 ;  /* 0x0000009439a07211 */ /* 0x000fe200078a08ff */
[----:B------:R-:W-:Y:S01]  /*48e0*/  IMAD R70, R70, UR4, RZ ;  /* 0x0000000446467c24 */ /* 0x000fe2000f8e02ff */
[----:B------:R-:W-:Y:S01]  /*48f0*/  LEA.HI.X.SX32 R157, R64, R7, 0x1, P4 ;  /* 0x00000007409d7211 */ /* 0x000fe200020f0eff */
[----:B------:R-:W-:Y:S01]  /*4900*/  IMAD R71, R71, UR4, RZ ;  /* 0x0000000447477c24 */ /* 0x000fe2000f8e02ff */
[----:B------:R-:W-:Y:S01]  /*4910*/  ISETP.GT.AND P4, PT, R52, 0x3f, PT ;  /* 0x0000003f3400780c */ /* 0x000fe20003f84270 */
[----:B------:R-:W-:Y:S01]  /*4920*/  IMAD R75, R75, UR4, RZ ;  /* 0x000000044b4b7c24 */ /* 0x000fe2000f8e02ff */
[----:B------:R-:W-:-:S04]  /*4930*/  @!UP1 UIADD3 UR4, UPT, UPT, -UR5, 0x100000, URZ ;  /* 0x0010000005049890 */ /* 0x000fc8000fffe1ff */
[----:B------:R-:W-:Y:S02]  /*4940*/  @!UP1 USHF.L.U32 UR5, UR4, 0xb, URZ ;  /* 0x0000000b04059899 */ /* 0x000fe400080006ff */
[----:B------:R-:W-:Y:S01]  /*4950*/  @!UP1 USHF.L.U32 UR4, UR4, 0x1, URZ ;  /* 0x0000000104049899 */ /* 0x000fe200080006ff */
[CC--:B------:R-:W-:Y:S02]  /*4960*/  LEA R158, P6, R60.reuse, R148.reuse, 0x1 ;  /* 0x000000943c9e7211 */ /* 0x0c0fe400078c08ff */
[-C--:B------:R-:W-:Y:S02]  /*4970*/  LEA.HI.X.SX32 R161, R57, R7.reuse, 0x1, P5 ;  /* 0x0000000739a17211 */ /* 0x080fe400028f0eff */
[-C--:B------:R-:W-:Y:S02]  /*4980*/  LEA R154, P5, R65, R148.reuse, 0x1 ;  /* 0x00000094419a7211 */ /* 0x080fe400078a08ff */
[----:B------:R-:W-:Y:S01]  /*4990*/  LEA.HI.X.SX32 R159, R60, R7, 0x1, P6 ;  /* 0x000000073c9f7211 */ /* 0x000fe200030f0eff */
[----:B------:R-:W-:Y:S01]  /*49a0*/  VOTEU.ALL UP1, P1 ;  /* 0x0000000000ff7886 */ /* 0x000fe20000820000 */
[----:B------:R-:W-:-:S02]  /*49b0*/  LEA R152, P6, R70, R148, 0x1 ;  /* 0x0000009446987211 */ /* 0x000fc400078c08ff */
[-C--:B------:R-:W-:Y:S02]  /*49c0*/  LEA.HI.X.SX32 R155, R65, R7.reuse, 0x1, P5 ;  /* 0x00000007419b7211 */ /* 0x080fe400028f0eff */
[-C--:B------:R-:W-:Y:S01]  /*49d0*/  LEA R150, P5, R71, R148.reuse, 0x1 ;  /* 0x0000009447967211 */ /* 0x080fe200078a08ff */
[----:B------:R2:W0:Y:S01]  /*49e0*/  @!UP1 SYNCS.EXCH.64 URZ, [UR6+0x2008], UR4 ;  /* 0x0020080406ff95b2 */ /* 0x0004220008000100 */
[-C--:B------:R-:W-:Y:S02]  /*49f0*/  LEA.HI.X.SX32 R153, R70, R7.reuse, 0x1, P6 ;  /* 0x0000000746997211 */ /* 0x080fe400030f0eff */
[----:B------:R-:W-:Y:S02]  /*4a00*/  LEA R148, P6, R75, R148, 0x1 ;  /* 0x000000944b947211 */ /* 0x000fe400078c08ff */
[----:B------:R-:W-:Y:S02]  /*4a10*/  LEA.HI.X.SX32 R151, R71, R7, 0x1, P5 ;  /* 0x0000000747977211 */ /* 0x000fe400028f0eff */
[----:B------:R-:W-:-:S02]  /*4a20*/  ISETP.LT.AND P5, PT, R6, R4, P4 ;  /* 0x000000040600720c */ /* 0x000fc400027a1270 */
[----:B------:R-:W-:Y:S01]  /*4a30*/  LEA.HI.X.SX32 R149, R75, R7, 0x1, P6 ;  /* 0x000000074b957211 */ /* 0x000fe200030f0eff */
[----:B--2---:R-:W-:Y:S10]  /*4a40*/  @!P4 BRA `(.L_x_12) ;  /* 0x000000000084c947 */ /* 0x004ff40003800000 */
[----:B-----5:R-:W-:Y:S02]  /*4a50*/  PRMT R4, R5, 0x5410, R82 ;  /* 0x0000541005047816 */ /* 0x020fe40000000052 */
[----:B------:R-:W-:Y:S02]  /*4a60*/  PRMT R8, R11, 0x5410, R132 ;  /* 0x000054100b087816 */ /* 0x000fe40000000084 */
[----:B------:R-:W-:Y:S02]  /*4a70*/  PRMT R21, R32, 0x5410, R33 ;  /* 0x0000541020157816 */ /* 0x000fe40000000021 */
[----:B------:R-:W-:Y:S02]  /*4a80*/  PRMT R22, R28, 0x5410, R29 ;  /* 0x000054101c167816 */ /* 0x000fe4000000001d */
[----:B------:R-:W-:Y:S02]  /*4a90*/  PRMT R23, R34, 0x5410, R35 ;  /* 0x0000541022177816 */ /* 0x000fe40000000023 */
[----:B------:R-:W-:-:S02]  /*4aa0*/  PRMT R5, R90, 0x5410, R115 ;  /* 0x000054105a057816 */ /* 0x000fc40000000073 */
[----:B------:R-:W-:Y:S02]  /*4ab0*/  PRMT R6, R91, 0x5410, R108 ;  /* 0x000054105b067816 */ /* 0x000fe4000000006c */
        /* <DEDUP_REMOVED lines=24> */
[----:B------:R-:W-:-:S04]  /*4c40*/  PRMT R35, R54, 0x5410, R55 ;  /* 0x0000541036237816 */ /* 0x000fc80000000037 */
[----:B------:R1:W-:Y:S03]  /*4c50*/  STTM.x32 tmem[UR7+0x40], R4 ;  /* 0x00004004000079ed */ /* 0x0003e600082c0007 */
.L_x_12:
[----:B------:R-:W2:Y:S02]  /*4c60*/  FENCE.VIEW.ASYNC.T ;  /* 0x00000000000073c6 */ /* 0x000ea40000000200 */
[----:B0-2---:R-:W-:Y:S01]  /*4c70*/  BAR.SYNC.DEFER_BLOCKING 0x0 ;  /* 0x0000000000007b1d */ /* 0x005fe20000010000 */
[----:B-1---5:R-:W-:Y:S02]  /*4c80*/  PRMT R5, RZ, 0x7610, R5 ;  /* 0x00007610ff057816 */ /* 0x022fe40000000005 */
[----:B------:R-:W-:Y:S02]  /*4c90*/  PRMT R13, RZ, 0x7610, R13 ;  /* 0x00007610ff0d7816 */ /* 0x000fe4000000000d */
[----:B------:R-:W-:Y:S02]  /*4ca0*/  PRMT R21, RZ, 0x7610, R21 ;  /* 0x00007610ff157816 */ /* 0x000fe40000000015 */
[----:B------:R-:W-:Y:S02]  /*4cb0*/  PRMT R29, RZ, 0x7610, R29 ;  /* 0x00007610ff1d7816 */ /* 0x000fe4000000001d */
[----:B------:R-:W-:-:S02]  /*4cc0*/  PRMT R7, RZ, 0x7610, R7 ;  /* 0x00007610ff077816 */ /* 0x000fc40000000007 */
[----:B------:R-:W-:Y:S02]  /*4cd0*/  PRMT R15, RZ, 0x7610, R15 ;  /* 0x00007610ff0f7816 */ /* 0x000fe4000000000f */
[----:B------:R-:W-:Y:S02]  /*4ce0*/  PRMT R23, RZ, 0x7610, R23 ;  /* 0x00007610ff177816 */ /* 0x000fe40000000017 */
[----:B------:R-:W-:Y:S02]  /*4cf0*/  PRMT R31, RZ, 0x7610, R31 ;  /* 0x00007610ff1f7816 */ /* 0x000fe4000000001f */
[----:B------:R-:W-:Y:S02]  /*4d00*/  PRMT R9, RZ, 0x7610, R9 ;  /* 0x00007610ff097816 */ /* 0x000fe40000000009 */
[----:B------:R-:W-:Y:S02]  /*4d10*/  PRMT R17, RZ, 0x7610, R17 ;  /* 0x00007610ff117816 */ /* 0x000fe40000000011 */
[----:B------:R-:W-:-:S02]  /*4d20*/  PRMT R25, RZ, 0x7610, R25 ;  /* 0x00007610ff197816 */ /* 0x000fc40000000019 */
[----:B------:R-:W-:Y:S01]  /*4d30*/  PRMT R33, RZ, 0x7610, R33 ;  /* 0x00007610ff217816 */ /* 0x000fe20000000021 */
[----:B------:R-:W2:Y:S01]  /*4d40*/  @P5 LDG.E.U16 R5, desc[UR16][R178.64] ;  /* 0x00000010b2055981 */ /* 0x000ea2000c1e1500 */
[----:B------:R-:W-:Y:S02]  /*4d50*/  PRMT R11, RZ, 0x7610, R11 ;  /* 0x00007610ff0b7816 */ /* 0x000fe4000000000b */
[----:B------:R-:W-:Y:S01]  /*4d60*/  PRMT R19, RZ, 0x7610, R19 ;  /* 0x00007610ff137816 */ /* 0x000fe20000000013 */
[----:B------:R-:W3:Y:S01]  /*4d70*/  @P5 LDG.E.U16 R13, desc[UR16][R170.64] ;  /* 0x00000010aa0d5981 */ /* 0x000ee2000c1e1500 */
[----:B------:R-:W-:Y:S02]  /*4d80*/  PRMT R27, RZ, 0x7610, R27 ;  /* 0x00007610ff1b7816 */ /* 0x000fe4000000001b */
[----:B------:R-:W-:Y:S01]  /*4d90*/  PRMT R35, RZ, 0x7610, R35 ;  /* 0x00007610ff237816 */ /* 0x000fe20000000023 */
[----:B------:R-:W4:Y:S01]  /*4da0*/  @P5 LDG.E.U16 R21, desc[UR16][R162.64] ;  /* 0x00000010a2155981 */ /* 0x000f22000c1e1500 */
[----:B------:R-:W-:-:S02]  /*4db0*/  SHF.R.S32.HI R4, RZ, 0x1f, R51 ;  /* 0x0000001fff047819 */ /* 0x000fc40000011433 */
[----:B------:R-:W-:Y:S01]  /*4dc0*/  SHF.R.S32.HI R6, RZ, 0x6, R3 ;  /* 0x00000006ff067819 */ /* 0x000fe20000011403 */
[----:B------:R-:W4:Y:S01]  /*4dd0*/  @P5 LDG.E.U16 R29, desc[UR16][R154.64] ;  /* 0x000000109a1d5981 */ /* 0x000f22000c1e1500 */
[----:B------:R-:W-:Y:S01]  /*4de0*/  IMAD.SHL.U32 R110, R3, 0x2, RZ ;  /* 0x00000002036e7824 */ /* 0x000fe200078e00ff */
[----:B------:R-:W0:Y:S02]  /*4df0*/  LDCU UR5, c[0x0][0x3a0] ;  /* 0x00007400ff0577ac */ /* 0x000e240008000800 */
[----:B------:R-:W4:Y:S04]  /*4e00*/  @P5 LDG.E.U16 R7, desc[UR16][R176.64] ;  /* 0x00000010b0075981 */ /* 0x000f28000c1e1500 */
        /* <DEDUP_REMOVED lines=10> */
[----:B------:R-:W4:Y:S01]  /*4eb0*/  @P5 LDG.E.U16 R35, desc[UR16][R148.64] ;  /* 0x0000001094235981 */ /* 0x000f22000c1e1500 */
[----:B------:R-:W-:-:S02]  /*4ec0*/  SHF.L.U64.HI R51, R51, 0x1, R4 ;  /* 0x0000000133337819 */ /* 0x000fc40000010204 */
[----:B------:R-:W-:-:S04]  /*4ed0*/  SGXT R4, R6, 0x1 ;  /* 0x000000010604781a */ /* 0x000fc80000000200 */
[----:B------:R-:W-:-:S04]  /*4ee0*/  LOP3.LUT R53, R4, 0x90, RZ, 0xc0, !PT ;  /* 0x0000009004357812 */ /* 0x000fc800078ec0ff */
[----:B------:R-:W-:-:S04]  /*4ef0*/  LOP3.LUT R110, R53, 0x7e, R110, 0x78, !PT ;  /* 0x0000007e356e7812 */ /* 0x000fc800078e786e */
[C---:B------:R-:W-:Y:S02]  /*4f00*/  LOP3.LUT R108, R110.reuse, 0x20, RZ, 0x3c, !PT ;  /* 0x000000206e6c7812 */ /* 0x040fe400078e3cff */
[C---:B------:R-:W-:Y:S02]  /*4f10*/  LOP3.LUT R106, R110.reuse, 0x40, RZ, 0x3c, !PT ;  /* 0x000000406e6a7812 */ /* 0x040fe400078e3cff */
[----:B------:R-:W-:Y:S01]  /*4f20*/  LOP3.LUT R104, R110, 0x60, RZ, 0x3c, !PT ;  /* 0x000000606e687812 */ /* 0x000fe200078e3cff */
[----:B0-----:R-:W-:Y:S01]  /*4f30*/  UIADD3 UR10, UPT, UPT, UR5, 0x3f, URZ ;  /* 0x0000003f050a7890 */ /* 0x001fe2000fffe0ff */
[----:B------:R-:W-:-:S03]  /*4f40*/  LOP3.LUT P0, RZ, R140, UR9, RZ, 0xfc, !PT ;  /* 0x000000098cff7c12 */ /* 0x000fc6000f80fcff */
[----:B------:R-:W-:-:S04]  /*4f50*/  USHF.R.S32.HI UR9, URZ, 0x1f, UR10 ;  /* 0x0000001fff097899 */ /* 0x000fc8000801140a */
[----:B------:R-:W-:Y:S02]  /*4f60*/  ULEA.HI UR9, UR9, UR10, URZ, 0x6 ;  /* 0x0000000a09097291 */ /* 0x000fe4000f8f30ff */
[----:B------:R-:W-:Y:S01]  /*4f70*/  UIADD3 UR5, UPT, UPT, UR6, 0x1000, URZ ;  /* 0x0000100006057890 */ /* 0x000fe2000fffe0ff */
[----:B------:R-:W-:Y:S01]  /*4f80*/  IMAD.SHL.U32 R112, R182, 0x40, RZ ;  /* 0x00000040b6707824 */ /* 0x000fe200078e00ff */
[----:B------:R-:W-:Y:S01]  /*4f90*/  USHF.R.S32.HI UR10, URZ, 0x6, UR9 ;  /* 0x00000006ff0a7899 */ /* 0x000fe20008011409 */
[----:B------:R-:W-:Y:S01]  /*4fa0*/  ISETP.LT.OR P2, PT, R52, 0x40, P0 ;  /* 0x000000403400780c */ /* 0x000fe20000741670 */
[----:B------:R-:W-:Y:S01]  /*4fb0*/  USHF.R.U32.HI UR5, URZ, 0x4, UR5 ;  /* 0x00000004ff057899 */ /* 0x000fe20008011605 */
[----:B------:R-:W-:Y:S01]  /*4fc0*/  IMAD.WIDE R50, R112, 0x2, R50 ;  /* 0x0000000270327825 */ /* 0x000fe200078e0232 */
[----:B------:R-:W-:Y:S02]  /*4fd0*/  UISETP.LT.AND UP1, UPT, UR10, 0x1, UPT ;  /* 0x000000010a00788c */ /* 0x000fe4000bf21270 */
[----:B------:R-:W-:-:S02]  /*4fe0*/  USGXT.U32 UR9, UR5, 0xe ;  /* 0x0000000e0509789a */ /* 0x000fc40008000000 */
[----:B------:R-:W-:Y:S01]  /*4ff0*/  USEL UR5, UR10, 0x1, !UP1 ;  /* 0x000000010a057887 */ /* 0x000fe2000c800000 */
[----:B------:R-:W-:Y:S01]  /*5000*/  IADD3 R50, P3, PT, R50, UR12, RZ ;  /* 0x0000000c32327c10 */ /* 0x000fe2000ff7e0ff */
[----:B------:R-:W-:Y:S02]  /*5010*/  UIADD3 UR12, UP1, UPT, UR9, 0x2, URZ ;  /* 0x00000002090c7890 */ /* 0x000fe4000ff3e0ff */
[----:B------:R-:W-:Y:S01]  /*5020*/  UIADD3 UR5, UPT, UPT, UR5, -0x1, URZ ;  /* 0xffffffff05057890 */ /* 0x000fe2000fffe0ff */
[----:B------:R-:W-:Y:S01]  /*5030*/  IADD3.X R51, PT, PT, R51, UR13, RZ, P3, !PT ;  /* 0x0000000d33337c10 */ /* 0x000fe20009ffe4ff */
[----:B------:R-:W-:Y:S01]  /*5040*/  UMOV UR4, URZ ;  /* 0x000000ff00047c82 */ /* 0x000fe20008000000 */
[C---:B------:R-:W-:Y:S01]  /*5050*/  IMAD R101, R182.reuse, 0x27, RZ ;  /* 0x00000027b6657824 */ /* 0x040fe200078e02ff */
[----:B------:R-:W-:Y:S01]  /*5060*/  UIADD3.X UR13, UPT, UPT, UR4, 0x40004040, URZ, UP1, !UPT ;  /* 0x40004040040d7890 */ /* 0x000fe20008ffe4ff */
[C---:B------:R-:W-:Y:S02]  /*5070*/  IMAD R99, R182.reuse, 0x28, RZ ;  /* 0x00000028b6637824 */ /* 0x040fe400078e02ff */
[----:B------:R-:W-:-:S02]  /*5080*/  IMAD R97, R182, 0x29, RZ ;  /* 0x00000029b6617824 */ /* 0x000fc400078e02ff */
[C---:B------:R-:W-:Y:S02]  /*5090*/  IMAD R95, R182.reuse, 0x2a, RZ ;  /* 0x0000002ab65f7824 */ /* 0x040fe400078e02ff */
[C---:B------:R-:W-:Y:S02]  /*50a0*/  IMAD R93, R182.reuse, 0x2b, RZ ;  /* 0x0000002bb65d7824 */ /* 0x040fe400078e02ff */
[C---:B------:R-:W-:Y:S02]  /*50b0*/  IMAD R91, R182.reuse, 0x2c, RZ ;  /* 0x0000002cb65b7824 */ /* 0x040fe400078e02ff */
[C---:B------:R-:W-:Y:S02]  /*50c0*/  IMAD R89, R182.reuse, 0x2d, RZ ;  /* 0x0000002db6597824 */ /* 0x040fe400078e02ff */
        /* <DEDUP_REMOVED lines=15> */
[C---:B------:R-:W-:Y:S01]  /*51c0*/  IMAD R57, R182.reuse, 0x3d, RZ ;  /* 0x0000003db6397824 */ /* 0x040fe200078e02ff */
[----:B------:R-:W-:Y:S02]  /*51d0*/  UISETP.NE.U32.AND UP1, UPT, UR5, URZ, UPT ;  /* 0x000000ff0500728c */ /* 0x000fe4000bf25070 */
[----:B------:R-:W-:Y:S01]  /*51e0*/  UIADD3 UR19, UPT, UPT, UR18, 0x40, URZ ;  /* 0x0000004012137890 */ /* 0x000fe2000fffe0ff */
[----:B------:R-:W-:Y:S01]  /*51f0*/  IMAD.SHL.U32 R183, R183, 0x40, RZ ;  /* 0x00000040b7b77824 */ /* 0x000fe200078e00ff */
[----:B------:R-:W-:Y:S01]  /*5200*/  SHF.R.S32.HI R100, RZ, 0x1f, R101 ;  /* 0x0000001fff647819 */ /* 0x000fe20000011465 */
[C---:B------:R-:W-:Y:S01]  /*5210*/  IMAD R181, R182.reuse, 0xf, RZ ;  /* 0x0000000fb6b57824 */ /* 0x040fe200078e02ff */
[----:B------:R-:W-:Y:S01]  /*5220*/  SHF.R.S32.HI R98, RZ, 0x1f, R99 ;  /* 0x0000001fff627819 */ /* 0x000fe20000011463 */
[C---:B------:R-:W-:Y:S01]  /*5230*/  IMAD.SHL.U32 R147, R182.reuse, 0x10, RZ ;  /* 0x00000010b6937824 */ /* 0x040fe200078e00ff */
[----:B------:R-:W-:Y:S01]  /*5240*/  SHF.R.S32.HI R96, RZ, 0x1f, R97 ;  /* 0x0000001fff607819 */ /* 0x000fe20000011461 */
[C---:B------:R-:W-:Y:S01]  /*5250*/  IMAD R145, R182.reuse, 0x11, RZ ;  /* 0x00000011b6917824 */ /* 0x040fe200078e02ff */
        /* <DEDUP_REMOVED lines=39> */
[----:B------:R-:W-:-:S02]  /*54d0*/  IMAD R105, R182, 0x25, RZ ;  /* 0x00000025b6697824 */ /* 0x000fc400078e02ff */
[C---:B------:R-:W-:Y:S02]  /*54e0*/  IMAD R103, R182.reuse, 0x26, RZ ;  /* 0x00000026b6677824 */ /* 0x040fe400078e02ff */
[C---:B------:R-:W-:Y:S02]  /*54f0*/  IMAD R55, R182.reuse, 0x3e, RZ ;  /* 0x0000003eb6377824 */ /* 0x040fe400078e02ff */
[----:B------:R-:W-:Y:S01]  /*5500*/  IMAD R53, R182, 0x3f, RZ ;  /* 0x0000003fb6357824 */ /* 0x000fe200078e02ff */
[----:B--2---:R0:W-:Y:S04]  /*5510*/  STS.U16 [R110+UR6], R5 ;  /* 0x000000056e007988 */ /* 0x0041e80008000406 */
[----:B---3--:R1:W-:Y:S04]  /*5520*/  STS.U16 [R110+UR6+0x400], R13 ;  /* 0x0004000d6e007988 */ /* 0x0083e80008000406 */
[----:B----4-:R1:W-:Y:S04]  /*5530*/  STS.U16 [R110+UR6+0x800], R21 ;  /* 0x000800156e007988 */ /* 0x0103e80008000406 */
[----:B------:R1:W-:Y:S04]  /*5540*/  STS.U16 [R110+UR6+0xc00], R29 ;  /* 0x000c001d6e007988 */ /* 0x0003e80008000406 */
        /* <DEDUP_REMOVED lines=11> */
[----:B------:R1:W-:Y:S01]  /*5600*/  STS.U16 [R104+UR6+0xf00], R35 ;  /* 0x000f002368007988 */ /* 0x0003e20008000406 */
[----:B------:R2:W-:Y:S06]  /*5610*/  MEMBAR.ALL.CTA ;  /* 0x0000000000007992 */ /* 0x0005ec0000008000 */
[----:B--2---:R-:W2:Y:S02]  /*5620*/  FENCE.VIEW.ASYNC.S ;  /* 0x00000000000073c6 */ /* 0x004ea40000000000 */
[----:B--2---:R-:W-:Y:S01]  /*5630*/  BAR.SYNC.DEFER_BLOCKING 0x0 ;  /* 0x0000000000007b1d */ /* 0x004fe20000010000 */
[----:B0-----:R-:W-:-:S04]  /*5640*/  SHF.R.S32.HI R5, RZ, 0x1f, R182 ;  /* 0x0000001fff057819 */ /* 0x001fc800000114b6 */
[----:B------:R-:W-:Y:S01]  /*5650*/  SHF.L.U64.HI R102, R182, 0x1, R5 ;  /* 0x00000001b6667819 */ /* 0x000fe20000010205 */
[----:B------:R-:W-:-:S00]  /*5660*/  MEMBAR.ALL.CTA ;  /* 0x0000000000007992 */ /* 0x000fc00000008000 */
[----:B------:R-:W-:Y:S06]  /*5670*/  MEMBAR.ALL.GPU ;  /* 0x0000000000007992 */ /* 0x000fec000000a000 */
[----:B------:R-:W-:-:S00]  /*5680*/  ERRBAR ;  /* 0x00000000000079ab */ /* 0x000fc00000000000 */
[----:B------:R-:W-:Y:S08]  /*5690*/  CGAERRBAR ;  /* 0x00000000000075ab */ /* 0x000ff00000000000 */
[----:B------:R-:W-:Y:S06]  /*56a0*/  UCGABAR_ARV ;  /* 0x00000000000079c7 */ /* 0x000fec0008000000 */
[----:B------:R-:W-:Y:S01]  /*56b0*/  UCGABAR_WAIT ;  /* 0x0000000000007dc7 */ /* 0x000fe20008000000 */
[----:B------:R-:W-:Y:S01]  /*56c0*/  CCTL.IVALL ;  /* 0x00000000ff00798f */ /* 0x000fe20002000000 */
[----:B-1----:R-:W-:Y:S05]  /*56d0*/  @P2 BRA `(.L_x_13) ;  /* 0x0000000000682947 */ /* 0x002fea0003800000 */
[----:B------:R-:W-:Y:S01]  /*56e0*/  USHF.R.U32.HI UR10, URZ, 0x4, UR6 ;  /* 0x00000004ff0a7899 */ /* 0x000fe20008011606 */
[----:B------:R-:W-:Y:S01]  /*56f0*/  UMOV UR4, URZ ;  /* 0x000000ff00047c82 */ /* 0x000fe20008000000 */
[----:B------:R-:W-:Y:S02]  /*5700*/  UIADD3 UR20, UPT, UPT, UR18, 0x50, URZ ;  /* 0x0000005012147890 */ /* 0x000fe4000fffe0ff */
[----:B------:R-:W-:Y:S02]  /*5710*/  USGXT.U32 UR10, UR10, 0xe ;  /* 0x0000000e0a0a789a */ /* 0x000fe40008000000 */
[----:B------:R-:W-:Y:S02]  /*5720*/  UIADD3 UR21, UPT, UPT, UR18, 0x58, URZ ;  /* 0x0000005812157890 */ /* 0x000fe4000fffe0ff */
[----:B------:R-:W-:Y:S01]  /*5730*/  UIADD3 UR24, UP2, UPT, UR10, 0x2, URZ ;  /* 0x000000020a187890 */ /* 0x000fe2000ff5e0ff */
[----:B------:R-:W-:Y:S01]  /*5740*/  UMOV UR26, 0x0 ;  /* 0x00000000001a7882 */ /* 0x000fe20000000000 */
[----:B------:R-:W-:-:S02]  /*5750*/  UMOV UR27, 0x10100490 ;  /* 0x10100490001b7882 */ /* 0x000fc40000000000 */
[----:B------:R-:W-:Y:S02]  /*5760*/  UIADD3.X UR25, UPT, UPT, UR4, 0x40004040, URZ, UP2, !UPT ;  /* 0x4000404004197890 */ /* 0x000fe400097fe4ff */
[----:B------:R-:W-:Y:S02]  /*5770*/  UIADD3 UR4, UPT, UPT, UR18, 0x48, URZ ;  /* 0x0000004812047890 */ /* 0x000fe4000fffe0ff */
[----:B------:R-:W-:Y:S02]  /*5780*/  UIADD3.64 UR14, UPT, UPT, UR24, 0x2, URZ ;  /* 0x00000002180e7897 */ /* 0x000fe4000fffe0ff */
[----:B------:R-:W-:Y:S01]  /*5790*/  UIADD3.64 UR22, UPT, UPT, UR24, 0x4, URZ ;  /* 0x0000000418167897 */ /* 0x000fe2000fffe0ff */
[----:B------:R-:W-:Y:S01]  /*57a0*/  UMOV UR11, 0x40004040 ;  /* 0x40004040000b7882 */ /* 0x000fe20000000000 */
[----:B------:R-:W-:Y:S01]  /*57b0*/  UMOV UR28, 0x0 ;  /* 0x00000000001c7882 */ /* 0x000fe20000000000 */
[----:B------:R-:W-:Y:S01]  /*57c0*/  UMOV UR29, 0x10100490 ;  /* 0x10100490001d7882 */ /* 0x000fe20000000000 */
[----:B------:R-:W-:Y:S01]  /*57d0*/  UMOV UR30, 0x0 ;  /* 0x00000000001e7882 */ /* 0x000fe20000000000 */
[----:B------:R-:W-:Y:S01]  /*57e0*/  UMOV UR31, 0x10100490 ;  /* 0x10100490001f7882 */ /* 0x000fe20000000000 */
[----:B------:R0:W-:Y:S01]  /*57f0*/  UTCHMMA.2CTA tmem[UR19], gdesc[UR10], tmem[UR18], tmem[UR26], idesc[UR27], !UPT ;  /* 0x00ff1a0a130079ea */ /* 0x0001e2000fa00012 */
[----:B------:R-:W-:Y:S01]  /*5800*/  UMOV UR32, 0x0 ;  /* 0x0000000000207882 */ /* 0x000fe20000000000 */
[----:B------:R-:W-:Y:S01]  /*5810*/  UMOV UR33, 0x10100490 ;  /* 0x1010049000217882 */ /* 0x000fe20000000000 */
[----:B------:R0:W-:Y:S01]  /*5820*/  UTCHMMA.2CTA tmem[UR4], gdesc[UR24], tmem[UR18], tmem[UR28], idesc[UR29], UPT ;  /* 0x00ff1c18040079ea */ /* 0x0001e2000ba00012 */
[----:B------:R-:W-:Y:S01]  /*5830*/  UMOV UR34, 0x3 ;  /* 0x0000000300227882 */ /* 0x000fe20000000000 */
[----:B------:R0:W-:Y:S01]  /*5840*/  UTCHMMA.2CTA tmem[UR20], gdesc[UR14], tmem[UR18], tmem[UR30], idesc[UR31], UPT ;  /* 0x00ff1e0e140079ea */ /* 0x0001e2000ba00012 */
[----:B------:R0:W-:Y:S01]  /*5850*/  UTCHMMA.2CTA tmem[UR21], gdesc[UR22], tmem[UR18], tmem[UR32], idesc[UR33], UPT ;  /* 0x00ff2016150079ea */ /* 0x0001e2000ba00012 */
[----:B------:R0:W-:Y:S01]  /*5860*/  UTCBAR.2CTA.MULTICAST [UR8], URZ, UR34 ;  /* 0x000000ff080073e9 */ /* 0x0001e20008200822 */
[----:B------:R-:W-:Y:S01]  /*5870*/  NOP ;  /* 0x0000000000007918 */ /* 0x000fe20000000000 */
.L_x_13:
[----:B------:R-:W-:Y:S01]  /*5880*/  SHF.R.S32.HI R54, RZ, 0x1f, R55 ;  /* 0x0000001fff367819 */ /* 0x000fe20000011437 */
[----:B0-----:R-:W-:Y:S01]  /*5890*/  UMOV UR4, URZ ;  /* 0x000000ff00047c82 */ /* 0x001fe20008000000 */
[----:B------:R-:W-:Y:S01]  /*58a0*/  SHF.R.S32.HI R52, RZ, 0x1f, R53 ;  /* 0x0000001fff347819 */ /* 0x000fe20000011435 */
[----:B------:R-:W-:Y:S06]  /*58b0*/  BRA.U !UP1, `(.L_x_14) ;  /* 0x00000025091c7547 */ /* 0x000fec000b800000 */
[----:B------:R-:W-:Y:S01]  /*58c0*/  SHF.L.U64.HI R100, R101, 0x1, R100 ;  /* 0x0000000165647819 */ /* 0x000fe20000010264 */
[----:B------:R-:W-:Y:S01]  /*58d0*/  UMOV UR14, UR5 ;  /* 0x00000005000e7c82 */ /* 0x000fe20008000000 */
[----:B------:R-:W-:Y:S01]  /*58e0*/  SHF.L.U64.HI R98, R99, 0x1, R98 ;  /* 0x0000000163627819 */ /* 0x000fe20000010262 */
[----:B------:R-:W-:Y:S01]  /*58f0*/  UIADD3.64 UR20, UPT, UPT, UR12, 0x2, URZ ;  /* 0x000000020c147897 */ /* 0x000fe2000fffe0ff */
[----:B------:R-:W-:Y:S01]  /*5900*/  SHF.L.U64.HI R96, R97, 0x1, R96 ;  /* 0x0000000161607819 */ /* 0x000fe20000010260 */
[----:B------:R-:W-:Y:S01]  /*5910*/  UIADD3.64 UR22, UPT, UPT, UR12, 0x4, URZ ;  /* 0x000000040c167897 */ /* 0x000fe2000fffe0ff */
[----:B------:R-:W-:Y:S01]  /*5920*/  SHF.L.U64.HI R94, R95, 0x1, R94 ;  /* 0x000000015f5e7819 */ /* 0x000fe2000001025e */
[----:B------:R-:W-:Y:S01]  /*5930*/  UMOV UR15, 0x1 ;  /* 0x00000001000f7882 */ /* 0x000fe20000000000 */
[----:B------:R-:W-:Y:S01]  /*5940*/  SHF.L.U64.HI R92, R93, 0x1, R92 ;  /* 0x000000015d5c7819 */ /* 0x000fe2000001025c */
[----:B------:R-:W-:Y:S01]  /*5950*/  UMOV UR5, URZ ;  /* 0x000000ff00057c82 */ /* 0x000fe20008000000 */
[----:B------:R-:W-:-:S02]  /*5960*/  SHF.L.U64.HI R90, R91, 0x1, R90 ;  /* 0x000000015b5a7819 */ /* 0x000fc4000001025a */
[----:B------:R-:W-:Y:S02]  /*5970*/  SHF.L.U64.HI R88, R89, 0x1, R88 ;  /* 0x0000000159587819 */ /* 0x000fe40000010258 */
[----:B------:R-:W-:Y:S02]  /*5980*/  SHF.L.U64.HI R86, R87, 0x1, R86 ;  /* 0x0000000157567819 */ /* 0x000fe40000010256 */
[----:B------:R-:W-:Y:S02]  /*5990*/  SHF.L.U64.HI R84, R85, 0x1, R84 ;  /* 0x0000000155547819 */ /* 0x000fe40000010254 */
[----:B------:R-:W-:Y:S02]  /*59a0*/  SHF.L.U64.HI R82, R83, 0x1, R82 ;  /* 0x0000000153527819 */ /* 0x000fe40000010252 */
[----:B------:R-:W-:Y:S02]  /*59b0*/  SHF.L.U64.HI R80, R81, 0x1, R80 ;  /* 0x0000000151507819 */ /* 0x000fe40000010250 */
        /* <DEDUP_REMOVED lines=13> */
[----:B------:R-:W-:-:S07]  /*5a90*/  SHF.L.U64.HI R52, R53, 0x1, R52 ;  /* 0x0000000135347819 */ /* 0x000fce0000010234 */
.L_x_17:
[-C--:B------:R-:W-:Y:S02]  /*5aa0*/  LEA R4, P2, R101, R50.reuse, 0x1 ;  /* 0x0000003265047211 */ /* 0x080fe400078408ff */
[----:B------:R-:W-:Y:S02]  /*5ab0*/  ISETP.GT.AND P5, PT, R47, 0x27, PT ;  /* 0x000000272f00780c */ /* 0x000fe40003fa4270 */
[----:B------:R-:W-:Y:S01]  /*5ac0*/  PRMT R23, RZ, 0x7610, R23 ;  /* 0x00007610ff177816 */ /* 0x000fe20000000017 */
[----:B------:R-:W-:Y:S01]  /*5ad0*/  IMAD.X R5, R51, 0x1, R100, P2 ;  /* 0x0000000133057824 */ /* 0x000fe200010e0664 */
[----:B------:R-:W-:Y:S02]  /*5ae0*/  LEA R6, P2, R99, R50, 0x1 ;  /* 0x0000003263067211 */ /* 0x000fe400078408ff */
[C---:B------:R-:W-:Y:S02]  /*5af0*/  ISETP.GT.AND P4, PT, R47.reuse, 0x28, PT ;  /* 0x000000282f00780c */ /* 0x040fe40003f84270 */
[----:B------:R-:W-:Y:S01]  /*5b00*/  ISETP.GT.AND P3, PT, R47, 0x29, PT ;  /* 0x000000292f00780c */ /* 0x000fe20003f64270 */
[----:B------:R-:W-:Y:S01]  /*5b10*/  IMAD.X R7, R51, 0x1, R98, P2 ;  /* 0x0000000133077824 */ /* 0x000fe200010e0662 */
[----:B------:R-:W-:-:S02]  /*5b20*/  ISETP.GT.AND P2, PT, R47, 0x2a, PT ;  /* 0x0000002a2f00780c */ /* 0x000fc40003f44270 */
[-C--:B------:R-:W-:Y:S01]  /*5b30*/  LEA R12, P6, R95, R50.reuse, 0x1 ;  /* 0x000000325f0c7211 */ /* 0x080fe200078c08ff */
[----:B------:R-:W5:Y:S01]  /*5b40*/  @P5 LDG.E.U16 R23, desc[UR16][R4.64] ;  /* 0x0000001004175981 */ /* 0x000f62000c1e1500 */
[-C--:B------:R-:W-:Y:S02]  /*5b50*/  LEA R10, P5, R97, R50.reuse, 0x1 ;  /* 0x00000032610a7211 */ /* 0x080fe400078a08ff */
[----:B------:R-:W-:Y:S01]  /*5b60*/  PRMT R25, RZ, 0x7610, R25 ;  /* 0x00007610ff197816 */ /* 0x000fe20000000019 */
[C---:B------:R-:W-:Y:S01]  /*5b70*/  IMAD.X R13, R51.reuse, 0x1, R94, P6 ;  /* 0x00000001330d7824 */ /* 0x040fe200030e065e */
[----:B------:R-:W-:Y:S01]  /*5b80*/  PRMT R24, RZ, 0x7610, R24 ;  /* 0x00007610ff187816 */ /* 0x000fe20000000018 */
[----:B------:R-:W-:Y:S01]  /*5b90*/  IMAD.X R11, R51, 0x1, R96, P5 ;  /* 0x00000001330b7824 */ /* 0x000fe200028e0660 */
[----:B------:R-:W-:Y:S02]  /*5ba0*/  PRMT R189, RZ, 0x7610, R189 ;  /* 0x00007610ffbd7816 */ /* 0x000fe400000000bd */
[----:B------:R-:W-:Y:S01]  /*5bb0*/  LEA R14, P5, R93, R50, 0x1 ;  /* 0x000000325d0e7211 */ /* 0x000fe200078a08ff */
[----:B------:R-:W5:Y:S01]  /*5bc0*/  @P2 LDG.E.U16 R25, desc[UR16][R12.64] ;  /* 0x000000100c192981 */ /* 0x000f62000c1e1500 */
[----:B------:R-:W-:-:S03]  /*5bd0*/  ISETP.GT.AND P2, PT, R47, 0x2d, PT ;  /* 0x0000002d2f00780c */ /* 0x000fc60003f44270 */
[----:B------:R0:W5:Y:S01]  /*5be0*/  @P4 LDG.E.U16 R24, desc[UR16][R6.64] ;  /* 0x0000001006184981 */ /* 0x000162000c1e1500 */
[----:B------:R-:W-:Y:S01]  /*5bf0*/  IMAD.X R15, R51, 0x1, R92, P5 ;  /* 0x00000001330f7824 */ /* 0x000fe200028e065c */
[C---:B------:R-:W-:Y:S02]  /*5c00*/  ISETP.GT.AND P4, PT, R47.reuse, 0x2b, PT ;  /* 0x0000002b2f00780c */ /* 0x040fe40003f84270 */
[----:B------:R1:W5:Y:S01]  /*5c10*/  @P3 LDG.E.U16 R189, desc[UR16][R10.64] ;  /* 0x000000100abd3981 */ /* 0x000362000c1e1500 */
[----:B------:R-:W-:Y:S02]  /*5c20*/  ISETP.GT.AND P3, PT, R47, 0x2c, PT ;  /* 0x0000002c2f00780c */ /* 0x000fe40003f64270 */
[-C--:B------:R-:W-:Y:S02]  /*5c30*/  LEA R8, P6, R91, R50.reuse, 0x1 ;  /* 0x000000325b087211 */ /* 0x080fe400078c08ff */
[----:B------:R-:W-:Y:S02]  /*5c40*/  PRMT R118, RZ, 0x7610, R118 ;  /* 0x00007610ff767816 */ /* 0x000fe40000000076 */
[----:B0-----:R-:W-:-:S02]  /*5c50*/  LEA R6, P5, R89, R50, 0x1 ;  /* 0x0000003259067211 */ /* 0x001fc400078a08ff */
[----:B------:R-:W-:Y:S01]  /*5c60*/  PRMT R187, RZ, 0x7610, R187 ;  /* 0x00007610ffbb7816 */ /* 0x000fe200000000bb */
[C---:B------:R-:W-:Y:S01]  /*5c70*/  IMAD.X R9, R51.reuse, 0x1, R90, P6 ;  /* 0x0000000133097824 */ /* 0x040fe200030e065a */
[----:B------:R-:W-:Y:S01]  /*5c80*/  PRMT R26, RZ, 0x7610, R26 ;  /* 0x00007610ff1a7816 */ /* 0x000fe2000000001a */
[----:B------:R-:W-:Y:S01]  /*5c90*/  IMAD.X R7, R51, 0x1, R88, P5 ;  /* 0x0000000133077824 */ /* 0x000fe200028e0658 */
[-C--:B------:R-:W-:Y:S01]  /*5ca0*/  LEA R4, P5, R87, R50.reuse, 0x1 ;  /* 0x0000003257047211 */ /* 0x080fe200078a08ff */
[----:B------:R-:W5:Y:S04]  /*5cb0*/  @P4 LDG.E.U16 R118, desc[UR16][R14.64] ;  /* 0x000000100e764981 */ /* 0x000f68000c1e1500 */
[----:B------:R-:W5:Y:S01]  /*5cc0*/  @P2 LDG.E.U16 R187, desc[UR16][R6.64] ;  /* 0x0000001006bb2981 */ /* 0x000f62000c1e1500 */
[----:B------:R-:W-:Y:S01]  /*5cd0*/  ISETP.GT.AND P2, PT, R47, 0x30, PT ;  /* 0x000000302f00780c */ /* 0x000fe20003f44270 */
[----:B------:R-:W-:Y:S01]  /*5ce0*/  IMAD.X R5, R51, 0x1, R86, P5 ;  /* 0x0000000133057824 */ /* 0x000fe200028e0656 */
[----:B-1----:R-:W-:Y:S01]  /*5cf0*/  LEA R10, P5, R83, R50, 0x1 ;  /* 0x00000032530a7211 */ /* 0x002fe200078a08ff */
[----:B------:R0:W5:Y:S01]  /*5d00*/  @P3 LDG.E.U16 R26, desc[UR16][R8.64] ;  /* 0x00000010081a3981 */ /* 0x000162000c1e1500 */
[----:B------:R-:W-:-:S02]  /*5d10*/  ISETP.GT.AND P3, PT, R47, 0x2f, PT ;  /* 0x0000002f2f00780c */ /* 0x000fc40003f64270 */
[----:B------:R-:W-:Y:S02]  /*5d20*/  ISETP.GT.AND P4, PT, R47, 0x2e, PT ;  /* 0x0000002e2f00780c */ /* 0x000fe40003f84270 */
[----:B------:R-:W-:Y:S01]  /*5d30*/  LEA R12, P6, R85, R50, 0x1 ;  /* 0x00000032550c7211 */ /* 0x000fe200078c08ff */
[C---:B------:R-:W-:Y:S01]  /*5d40*/  IMAD.X R11, R51.reuse, 0x1, R82, P5 ;  /* 0x00000001330b7824 */ /* 0x040fe200028e0652 */
[----:B------:R-:W-:Y:S02]  /*5d50*/  PRMT R28, RZ, 0x7610, R28 ;  /* 0x00007610ff1c7816 */ /* 0x000fe4000000001c */
[----:B------:R-:W-:Y:S01]  /*5d60*/  PRMT R114, RZ, 0x7610, R114 ;  /* 0x00007610ff727816 */ /* 0x000fe20000000072 */
[----:B------:R-:W-:Y:S01]  /*5d70*/  IMAD.X R13, R51, 0x1, R84, P6 ;  /* 0x00000001330d7824 */ /* 0x000fe200030e0654 */
[----:B------:R-:W-:Y:S02]  /*5d80*/  PRMT R27, RZ, 0x7610, R27 ;  /* 0x00007610ff1b7816 */ /* 0x000fe4000000001b */
[----:B------:R-:W5:Y:S01]  /*5d90*/  @P2 LDG.E.U16 R28, desc[UR16][R10.64] ;  /* 0x000000100a1c2981 */ /* 0x000f62000c1e1500 */
[----:B------:R-:W-:-:S02]  /*5da0*/  ISETP.GT.AND P2, PT, R47, 0x32, PT ;  /* 0x000000322f00780c */ /* 0x000fc40003f44270 */
[-C--:B0-----:R-:W-:Y:S01]  /*5db0*/  LEA R8, P6, R81, R50.reuse, 0x1 ;  /* 0x0000003251087211 */ /* 0x081fe200078c08ff */
[----:B------:R-:W5:Y:S01]  /*5dc0*/  @P3 LDG.E.U16 R114, desc[UR16][R12.64] ;  /* 0x000000100c723981 */ /* 0x000f62000c1e1500 */
[----:B------:R-:W-:Y:S02]  /*5dd0*/  ISETP.GT.AND P3, PT, R47, 0x31, PT ;  /* 0x000000312f00780c */ /* 0x000fe40003f64270 */
[----:B------:R-:W-:Y:S01]  /*5de0*/  LEA R6, P5, R79, R50, 0x1 ;  /* 0x000000324f067211 */ /* 0x000fe200078a08ff */
[----:B------:R0:W5:Y:S01]  /*5df0*/  @P4 LDG.E.U16 R27, desc[UR16][R4.64] ;  /* 0x00000010041b4981 */ /* 0x000162000c1e1500 */
[----:B------:R-:W-:Y:S01]  /*5e00*/  ISETP.GT.AND P4, PT, R47, 0x33, PT ;  /* 0x000000332f00780c */ /* 0x000fe20003f84270 */
[C---:B------:R-:W-:Y:S01]  /*5e10*/  IMAD.X R9, R51.reuse, 0x1, R80, P6 ;  /* 0x0000000133097824 */ /* 0x040fe200030e0650 */
[----:B------:R-:W-:Y:S01]  /*5e20*/  PRMT R29, RZ, 0x7610, R29 ;  /* 0x00007610ff1d7816 */ /* 0x000fe2000000001d */
[----:B------:R-:W-:Y:S01]  /*5e30*/  IMAD.X R7, R51, 0x1, R78, P5 ;  /* 0x0000000133077824 */ /* 0x000fe200028e064e */
[----:B------:R-:W-:-:S02]  /*5e40*/  PRMT R185, RZ, 0x7610, R185 ;  /* 0x00007610ffb97816 */ /* 0x000fc400000000b9 */
[----:B------:R-:W-:Y:S02]  /*5e50*/  PRMT R34, RZ, 0x7610, R34 ;  /* 0x00007610ff227816 */ /* 0x000fe40000000022 */
[----:B------:R1:W5:Y:S01]  /*5e60*/  @P2 LDG.E.U16 R29, desc[UR16][R6.64] ;  /* 0x00000010061d2981 */ /* 0x000362000c1e1500 */
[-C--:B0-----:R-:W-:Y:S02]  /*5e70*/  LEA R4, P6, R77, R50.reuse, 0x1 ;  /* 0x000000324d047211 */ /* 0x081fe400078c08ff */
[----:B------:R-:W-:Y:S01]  /*5e80*/  ISETP.GT.AND P2, PT, R47, 0x34, PT ;  /* 0x000000342f00780c */ /* 0x000fe20003f44270 */
[----:B------:R-:W5:Y:S02]  /*5e90*/  @P3 LDG.E.U16 R185, desc[UR16][R8.64] ;  /* 0x0000001008b93981 */ /* 0x000f64000c1e1500 */
[----:B------:R-:W-:Y:S01]  /*5ea0*/  IMAD.X R5, R51, 0x1, R76, P6 ;  /* 0x0000000133057824 */ /* 0x000fe200030e064c */
[----:B------:R-:W-:Y:S02]  /*5eb0*/  LEA R14, P6, R75, R50, 0x1 ;  /* 0x000000324b0e7211 */ /* 0x000fe400078c08ff */
[----:B------:R-:W-:-:S02]  /*5ec0*/  ISETP.GT.AND P3, PT, R47, 0x35, PT ;  /* 0x000000352f00780c */ /* 0x000fc40003f64270 */
[----:B------:R-:W-:Y:S01]  /*5ed0*/  ISETP.GT.AND P5, PT, R47, 0x36, PT ;  /* 0x000000362f00780c */ /* 0x000fe20003fa4270 */
[----:B------:R0:W5:Y:S01]  /*5ee0*/  @P4 LDG.E.U16 R34, desc[UR16][R4.64] ;  /* 0x0000001004224981 */ /* 0x000162000c1e1500 */
[----:B------:R-:W-:Y:S01]  /*5ef0*/  IMAD.X R15, R51, 0x1, R74, P6 ;  /* 0x00000001330f7824 */ /* 0x000fe200030e064a */
[-C--:B------:R-:W-:Y:S02]  /*5f00*/  LEA RZ, P4, R71, R50.reuse, 0x1 ;  /* 0x0000003247ff7211 */ /* 0x080fe400078808ff */
[-C--:B------:R-:W-:Y:S02]  /*5f10*/  LEA R12, P6, R73, R50.reuse, 0x1 ;  /* 0x00000032490c7211 */ /* 0x080fe400078c08ff */
[----:B------:R-:W-:Y:S01]  /*5f20*/  PRMT R30, RZ, 0x7610, R30 ;  /* 0x00007610ff1e7816 */ /* 0x000fe2000000001e */
[C---:B-1----:R-:W-:Y:S01]  /*5f30*/  IMAD.X R7, R51.reuse, 0x1, R70, P4 ;  /* 0x0000000133077824 */ /* 0x042fe200020e0646 */
[----:B------:R-:W-:Y:S01]  /*5f40*/  PRMT R35, RZ, 0x7610, R35 ;  /* 0x00007610ff237816 */ /* 0x000fe20000000023 */
[----:B------:R-:W-:Y:S01]  /*5f50*/  IMAD.X R13, R51, 0x1, R72, P6 ;  /* 0x00000001330d7824 */ /* 0x000fe200030e0648 */
[----:B0-----:R-:W-:Y:S01]  /*5f60*/  PRMT R4, RZ, 0x7610, R4 ;  /* 0x00007610ff047816 */ /* 0x001fe20000000004 */
[----:B------:R-:W-:Y:S01]  /*5f70*/  IMAD R6, R71, 0x2, R50 ;  /* 0x0000000247067824 */ /* 0x000fe200078e0232 */
[----:B------:R-:W-:Y:S01]  /*5f80*/  ISETP.GT.AND P4, PT, R47, 0x37, PT ;  /* 0x000000372f00780c */ /* 0x000fe20003f84270 */
[----:B------:R-:W5:Y:S01]  /*5f90*/  @P2 LDG.E.U16 R30, desc[UR16][R14.64] ;  /* 0x000000100e1e2981 */ /* 0x000f62000c1e1500 */
[----:B------:R-:W-:-:S02]  /*5fa0*/  LEA RZ, P6, R69, R50, 0x1 ;  /* 0x0000003245ff7211 */ /* 0x000fc400078c08ff */
[----:B------:R-:W-:Y:S01]  /*5fb0*/  SHF.R.S32.HI R5, RZ, 0x1f, R36 ;  /* 0x0000001fff057819 */ /* 0x000fe20000011424 */
[----:B------:R0:W5:Y:S01]  /*5fc0*/  @P3 LDG.E.U16 R35, desc[UR16][R12.64] ;  /* 0x000000100c233981 */ /* 0x000162000c1e1500 */
[----:B------:R-:W-:Y:S01]  /*5fd0*/  ISETP.GT.AND P2, PT, R47, 0x2, PT ;  /* 0x000000022f00780c */ /* 0x000fe20003f44270 */
[----:B------:R-:W-:Y:S01]  /*5fe0*/  IMAD.X R9, R51, 0x1, R68, P6 ;  /* 0x0000000133097824 */ /* 0x000fe200030e0644 */
[----:B------:R-:W-:Y:S01]  /*5ff0*/  ISETP.GT.AND P3, PT, R47, 0x38, PT ;  /* 0x000000382f00780c */ /* 0x000fe20003f64270 */
[----:B------:R1:W5:Y:S01]  /*6000*/  @P5 LDG.E.U16 R4, desc[UR16][R6.64] ;  /* 0x0000001006045981 */ /* 0x000362000c1e1500 */
[-C--:B------:R-:W-:Y:S02]  /*6010*/  LEA RZ, P5, R67, R50.reuse, 0x1 ;  /* 0x0000003243ff7211 */ /* 0x080fe400078a08ff */
[----:B------:R-:W-:Y:S01]  /*6020*/  LEA R10, P6, R36, R50, 0x1 ;  /* 0x00000032240a7211 */ /* 0x000fe200078c08ff */
[----:B------:R-:W-:Y:S01]  /*6030*/  IMAD R8, R69, 0x2, R50 ;  /* 0x0000000245087824 */ /* 0x000fe200078e0232 */
[----:B------:R-:W-:-:S02]  /*6040*/  PRMT R31, RZ, 0x7610, R31 ;  /* 0x00007610ff1f7816 */ /* 0x000fc4000000001f */
[--C-:B0-----:R-:W-:Y:S02]  /*6050*/  SHF.L.U64.HI R12, R36, 0x1, R5.reuse ;  /* 0x00000001240c7819 */ /* 0x101fe40000010205 */
[----:B------:R-:W-:Y:S01]  /*6060*/  PRMT R5, RZ, 0x7610, R5 ;  /* 0x00007610ff057816 */ /* 0x000fe20000000005 */
[----:B-1----:R-:W-:Y:S01]  /*6070*/  IMAD.X R7, R51, 0x1, R66, P5 ;  /* 0x0000000133077824 */ /* 0x002fe200028e0642 */
[----:B------:R-:W-:Y:S01]  /*6080*/  ISETP.GT.AND P5, PT, R47, 0x39, PT ;  /* 0x000000392f00780c */ /* 0x000fe20003fa4270 */
[----:B------:R-:W-:Y:S01]  /*6090*/  IMAD.X R11, R51, 0x1, R12, P6 ;  /* 0x00000001330b7824 */ /* 0x000fe200030e060c */
[----:B------:R-:W-:Y:S01]  /*60a0*/  PRMT R32, RZ, 0x7610, R32 ;  /* 0x00007610ff207816 */ /* 0x000fe20000000020 */
[----:B------:R0:W5:Y:S01]  /*60b0*/  @P4 LDG.E.U16 R31, desc[UR16][R8.64] ;  /* 0x00000010081f4981 */ /* 0x000162000c1e1500 */
[----:B------:R-:W-:Y:S01]  /*60c0*/  SHF.R.S32.HI R13, RZ, 0x1f, R42 ;  /* 0x0000001fff0d7819 */ /* 0x000fe2000001142a */
[----:B------:R-:W-:Y:S01]  /*60d0*/  IMAD R6, R67, 0x2, R50 ;  /* 0x0000000243067824 */ /* 0x000fe200078e0232 */
[----:B------:R-:W-:Y:S01]  /*60e0*/  ISETP.GT.AND P4, PT, R47, 0x3, PT ;  /* 0x000000032f00780c */ /* 0x000fe20003f84270 */
[----:B------:R-:W2:Y:S01]  /*60f0*/  @P2 LDG.E.U16 R5, desc[UR16][R10.64] ;  /* 0x000000100a052981 */ /* 0x000ea2000c1e1500 */
[----:B------:R-:W-:-:S02]  /*6100*/  LEA RZ, P6, R65, R50, 0x1 ;  /* 0x0000003241ff7211 */ /* 0x000fc400078c08ff */
[CC--:B------:R-:W-:Y:S01]  /*6110*/  LEA R12, P2, R42.reuse, R50.reuse, 0x1 ;  /* 0x000000322a0c7211 */ /* 0x0c0fe200078408ff */
[----:B------:R1:W5:Y:S01]  /*6120*/  @P3 LDG.E.U16 R32, desc[UR16][R6.64] ;  /* 0x0000001006203981 */ /* 0x000362000c1e1500 */
[----:B------:R-:W-:Y:S02]  /*6130*/  SHF.L.U64.HI R14, R42, 0x1, R13 ;  /* 0x000000012a0e7819 */ /* 0x000fe4000001020d */
[----:B0-----:R-:W-:Y:S02]  /*6140*/  SHF.R.S32.HI R8, RZ, 0x1f, R37 ;  /* 0x0000001fff087819 */ /* 0x001fe40000011425 */
[----:B------:R-:W-:Y:S01]  /*6150*/  PRMT R33, RZ, 0x7610, R33 ;  /* 0x00007610ff217816 */ /* 0x000fe20000000021 */
[----:B------:R-:W-:Y:S01]  /*6160*/  IMAD.X R13, R51, 0x1, R14, P2 ;  /* 0x00000001330d7824 */ /* 0x000fe200010e060e */
[----:B------:R-:W-:Y:S01]  /*6170*/  PRMT R20, RZ, 0x7610, R20 ;  /* 0x00007610ff147816 */ /* 0x000fe20000000014 */
[----:B-1----:R-:W-:Y:S02]  /*6180*/  IMAD R6, R65, 0x2, R50 ;  /* 0x0000000241067824 */ /* 0x002fe400078e0232 */
[----:B------:R-:W-:Y:S01]  /*6190*/  IMAD.X R7, R51, 0x1, R64, P6 ;  /* 0x0000000133077824 */ /* 0x000fe200030e0640 */
[----:B------:R-:W-:-:S02]  /*61a0*/  LEA R10, P6, R37, R50, 0x1 ;  /* 0x00000032250a7211 */ /* 0x000fc400078c08ff */
[----:B------:R-:W2:Y:S01]  /*61b0*/  @P4 LDG.E.U16 R20, desc[UR16][R12.64] ;  /* 0x000000100c144981 */ /* 0x000ea2000c1e1500 */
[----:B------:R-:W-:Y:S02]  /*61c0*/  SHF.L.U64.HI R8, R37, 0x1, R8 ;  /* 0x0000000125087819 */ /* 0x000fe40000010208 */
[----:B------:R-:W-:Y:S01]  /*61d0*/  SHF.R.S32.HI R16, RZ, 0x1f, R39 ;  /* 0x0000001fff107819 */ /* 0x000fe20000011427 */
[----:B------:R0:W5:Y:S01]  /*61e0*/  @P5 LDG.E.U16 R33, desc[UR16][R6.64] ;  /* 0x0000001006215981 */ /* 0x000162000c1e1500 */
[----:B------:R-:W-:Y:S01]  /*61f0*/  LEA R14, P5, R39, R50, 0x1 ;  /* 0x00000032270e7211 */ /* 0x000fe200078a08ff */
[----:B------:R-:W-:Y:S01]  /*6200*/  IMAD.X R11, R51, 0x1, R8, P6 ;  /* 0x00000001330b7824 */ /* 0x000fe200030e0608 */
[----:B------:R-:W-:Y:S02]  /*6210*/  SHF.L.U64.HI R16, R39, 0x1, R16 ;  /* 0x0000000127107819 */ /* 0x000fe40000010210 */
[----:B------:R-:W-:Y:S02]  /*6220*/  ISETP.GT.AND P3, PT, R47, 0x4, PT ;  /* 0x000000042f00780c */ /* 0x000fe40003f64270 */
[----:B------:R-:W-:-:S02]  /*6230*/  SHF.R.S32.HI R8, RZ, 0x1f, R41 ;  /* 0x0000001fff087819 */ /* 0x000fc40000011429 */
[----:B------:R-:W-:Y:S01]  /*6240*/  ISETP.GT.AND P2, PT, R47, 0x5, PT ;  /* 0x000000052f00780c */ /* 0x000fe20003f44270 */
[----:B------:R-:W-:Y:S01]  /*6250*/  IMAD.X R15, R51, 0x1, R16, P5 ;  /* 0x00000001330f7824 */ /* 0x000fe200028e0610 */
[----:B0-----:R-:W-:Y:S02]  /*6260*/  SHF.R.S32.HI R7, RZ, 0x1f, R44 ;  /* 0x0000001fff077819 */ /* 0x001fe4000001142c */
[CC--:B------:R-:W-:Y:S02]  /*6270*/  LEA R6, P5, R41.reuse, R50.reuse, 0x1 ;  /* 0x0000003229067211 */ /* 0x0c0fe400078a08ff */
[----:B------:R-:W-:Y:S02]  /*6280*/  SHF.L.U64.HI R16, R41, 0x1, R8 ;  /* 0x0000000129107819 */ /* 0x000fe40000010208 */
[----:B------:R-:W-:Y:S02]  /*6290*/  PRMT R19, RZ, 0x7610, R19 ;  /* 0x00007610ff137816 */ /* 0x000fe40000000013 */
[----:B------:R-:W-:-:S02]  /*62a0*/  LEA R8, P4, R44, R50, 0x1 ;  /* 0x000000322c087211 */ /* 0x000fc400078808ff */
[----:B------:R-:W-:Y:S01]  /*62b0*/  SHF.L.U64.HI R116, R44, 0x1, R7 ;  /* 0x000000012c747819 */ /* 0x000fe20000010207 */
[----:B------:R-:W-:Y:S01]  /*62c0*/  IMAD.X R7, R51, 0x1, R16, P5 ;  /* 0x0000000133077824 */ /* 0x000fe200028e0610 */
[----:B------:R-:W-:Y:S01]  /*62d0*/  PRMT R18, RZ, 0x7610, R18 ;  /* 0x00007610ff127816 */ /* 0x000fe20000000012 */
[----:B------:R0:W5:Y:S01]  /*62e0*/  @P3 LDG.E.U16 R19, desc[UR16][R10.64] ;  /* 0x000000100a133981 */ /* 0x000162000c1e1500 */
[----:B------:R-:W-:Y:S02]  /*62f0*/  SHF.R.S32.HI R12, RZ, 0x1f, R49 ;  /* 0x0000001fff0c7819 */ /* 0x000fe40000011431 */
[----:B------:R-:W-:Y:S01]  /*6300*/  ISETP.GT.AND P5, PT, R47, 0x8, PT ;  /* 0x000000082f00780c */ /* 0x000fe20003fa4270 */
[----:B------:R-:W-:Y:S01]  /*6310*/  IMAD.X R9, R51, 0x1, R116, P4 ;  /* 0x0000000133097824 */ /* 0x000fe200020e0674 */
[----:B------:R-:W-:Y:S01]  /*6320*/  SHF.L.U64.HI R12, R49, 0x1, R12 ;  /* 0x00000001310c7819 */ /* 0x000fe2000001020c */
[----:B------:R1:W5:Y:S01]  /*6330*/  @P2 LDG.E.U16 R18, desc[UR16][R14.64] ;  /* 0x000000100e122981 */ /* 0x000362000c1e1500 */
[----:B------:R-:W-:-:S02]  /*6340*/  ISETP.GT.AND P3, PT, R47, 0x6, PT ;  /* 0x000000062f00780c */ /* 0x000fc40003f64270 */
[----:B0-----:R-:W-:Y:S02]  /*6350*/  LEA R10, P4, R49, R50, 0x1 ;  /* 0x00000032310a7211 */ /* 0x001fe400078808ff */
[----:B------:R-:W-:Y:S02]  /*6360*/  ISETP.GT.AND P2, PT, R47, 0x7, PT ;  /* 0x000000072f00780c */ /* 0x000fe40003f44270 */
[----:B------:R-:W-:Y:S01]  /*6370*/  PRMT R120, RZ, 0x7610, R120 ;  /* 0x00007610ff787816 */ /* 0x000fe20000000078 */
[----:B------:R-:W-:Y:S01]  /*6380*/  IMAD.X R11, R51, 0x1, R12, P4 ;  /* 0x00000001330b7824 */ /* 0x000fe200020e060c */
[----:B------:R-:W-:Y:S02]  /*6390*/  PRMT R22, RZ, 0x7610, R22 ;  /* 0x00007610ff167816 */ /* 0x000fe40000000016 */
[----:B------:R-:W-:Y:S02]  /*63a0*/  PRMT R21, RZ, 0x7610, R21 ;  /* 0x00007610ff157816 */ /* 0x000fe40000000015 */
[----:B------:R-:W5:Y:S01]  /*63b0*/  @P5 LDG.E.U16 R120, desc[UR16][R10.64] ;  /* 0x000000100a785981 */ /* 0x000f62000c1e1500 */
[----:B------:R-:W-:-:S02]  /*63c0*/  ISETP.GT.AND P5, PT, R47, 0x3a, PT ;  /* 0x0000003a2f00780c */ /* 0x000fc40003fa4270 */
[----:B-1----:R-:W-:Y:S01]  /*63d0*/  SHF.R.S32.HI R14, RZ, 0x1f, R45 ;  /* 0x0000001fff0e7819 */ /* 0x002fe2000001142d */
[----:B------:R0:W5:Y:S01]  /*63e0*/  @P3 LDG.E.U16 R22, desc[UR16][R6.64] ;  /* 0x0000001006163981 */ /* 0x000162000c1e1500 */
[-C--:B------:R-:W-:Y:S02]  /*63f0*/  LEA RZ, P6, R63, R50.reuse, 0x1 ;  /* 0x000000323fff7211 */ /* 0x080fe400078c08ff */
[C---:B------:R-:W-:Y:S01]  /*6400*/  SHF.L.U64.HI R14, R45.reuse, 0x1, R14 ;  /* 0x000000012d0e7819 */ /* 0x040fe2000001020e */
[----:B------:R1:W5:Y:S01]  /*6410*/  @P2 LDG.E.U16 R21, desc[UR16][R8.64] ;  /* 0x0000001008152981 */ /* 0x000362000c1e1500 */
[----:B------:R-:W-:Y:S02]  /*6420*/  LEA R12, P2, R45, R50, 0x1 ;  /* 0x000000322d0c7211 */ /* 0x000fe400078408ff */
[----:B------:R-:W-:Y:S02]  /*6430*/  PRMT R116, RZ, 0x7610, R116 ;  /* 0x00007610ff747816 */ /* 0x000fe40000000074 */
[----:B0-----:R-:W-:Y:S01]  /*6440*/  SHF.R.S32.HI R7, RZ, 0x1f, R38 ;  /* 0x0000001fff077819 */ /* 0x001fe20000011426 */
[----:B------:R-:W-:-:S02]  /*6450*/  IMAD.X R13, R51, 0x1, R14, P2 ;  /* 0x00000001330d7824 */ /* 0x000fc400010e060e */
[----:B-1----:R-:W-:Y:S01]  /*6460*/  IMAD.X R9, R51, 0x1, R62, P6 ;  /* 0x0000000133097824 */ /* 0x002fe200030e063e */
[CC--:B------:R-:W-:Y:S01]  /*6470*/  LEA R6, P6, R38.reuse, R50.reuse, 0x1 ;  /* 0x0000003226067211 */ /* 0x0c0fe200078c08ff */
[----:B------:R-:W-:Y:S01]  /*6480*/  IMAD R8, R63, 0x2, R50 ;  /* 0x000000023f087824 */ /* 0x000fe200078e0232 */
[----:B------:R-:W-:Y:S02]  /*6490*/  SHF.L.U64.HI R10, R38, 0x1, R7 ;  /* 0x00000001260a7819 */ /* 0x000fe40000010207 */
[C---:B------:R-:W-:Y:S02]  /*64a0*/  ISETP.GT.AND P4, PT, R47.reuse, 0x9, PT ;  /* 0x000000092f00780c */ /* 0x040fe40003f84270 */
[----:B------:R-:W-:Y:S01]  /*64b0*/  SHF.R.S32.HI R11, RZ, 0x1f, R46 ;  /* 0x0000001fff0b7819 */ /* 0x000fe2000001142e */
[----:B------:R0:W5:Y:S01]  /*64c0*/  @P5 LDG.E.U16 R116, desc[UR16][R8.64] ;  /* 0x0000001008745981 */ /* 0x000162000c1e1500 */
[----:B------:R-:W-:Y:S01]  /*64d0*/  ISETP.GT.AND P2, PT, R47, 0xb, PT ;  /* 0x0000000b2f00780c */ /* 0x000fe20003f44270 */
[----:B------:R-:W-:Y:S01]  /*64e0*/  IMAD.X R7, R51, 0x1, R10, P6 ;  /* 0x0000000133077824 */ /* 0x000fe200030e060a */
[----:B------:R-:W-:-:S02]  /*64f0*/  LEA R10, P5, R46, R50, 0x1 ;  /* 0x000000322e0a7211 */ /* 0x000fc400078a08ff */
[----:B------:R-:W-:Y:S02]  /*6500*/  SHF.L.U64.HI R14, R46, 0x1, R11 ;  /* 0x000000012e0e7819 */ /* 0x000fe4000001020b */
[----:B------:R-:W-:Y:S02]  /*6510*/  ISETP.GT.AND P3, PT, R47, 0xa, PT ;  /* 0x0000000a2f00780c */ /* 0x000fe40003f64270 */
[----:B------:R-:W-:Y:S02]  /*6520*/  PRMT R195, RZ, 0x7610, R195 ;  /* 0x00007610ffc37816 */ /* 0x000fe400000000c3 */
[----:B0-----:R-:W-:Y:S01]  /*6530*/  SHF.R.S32.HI R9, RZ, 0x1f, R40 ;  /* 0x0000001fff097819 */ /* 0x001fe20000011428 */
[----:B------:R-:W-:Y:S01]  /*6540*/  IMAD.X R11, R51, 0x1, R14, P5 ;  /* 0x00000001330b7824 */ /* 0x000fe200028e060e */
[----:B------:R-:W-:Y:S02]  /*6550*/  PRMT R122, RZ, 0x7610, R122 ;  /* 0x00007610ff7a7816 */ /* 0x000fe4000000007a */
[----:B------:R-:W-:Y:S01]  /*6560*/  SHF.R.S32.HI R15, RZ, 0x1f, R48 ;  /* 0x0000001fff0f7819 */ /* 0x000fe20000011430 */
[----:B------:R-:W5:Y:S01]  /*6570*/  @P4 LDG.E.U16 R195, desc[UR16][R12.64] ;  /* 0x000000100cc34981 */ /* 0x000f62000c1e1500 */
[----:B------:R-:W-:-:S02]  /*6580*/  LEA R8, P5, R40, R50, 0x1 ;  /* 0x0000003228087211 */ /* 0x000fc400078a08ff */
[----:B------:R-:W-:Y:S01]  /*6590*/  SHF.L.U64.HI R16, R40, 0x1, R9 ;  /* 0x0000000128107819 */ /* 0x000fe20000010209 */
[----:B------:R0:W5:Y:S01]  /*65a0*/  @P2 LDG.E.U16 R122, desc[UR16][R10.64] ;  /* 0x000000100a7a2981 */ /* 0x000162000c1e1500 */
[----:B------:R-:W-:Y:S02]  /*65b0*/  PRMT R193, RZ, 0x7610, R193 ;  /* 0x00007610ffc17816 */ /* 0x000fe400000000c1 */
[C---:B------:R-:W-:Y:S02]  /*65c0*/  LEA R14, P4, R48.reuse, R50, 0x1 ;  /* 0x00000032300e7211 */ /* 0x040fe400078808ff */
[----:B------:R-:W-:Y:S01]  /*65d0*/  SHF.L.U64.HI R124, R48, 0x1, R15 ;  /* 0x00000001307c7819 */ /* 0x000fe2000001020f */
[----:B------:R-:W-:Y:S01]  /*65e0*/  IMAD.X R9, R51, 0x1, R16, P5 ;  /* 0x0000000133097824 */ /* 0x000fe200028e0610 */
[C---:B------:R-:W-:Y:S01]  /*65f0*/  ISETP.GT.AND P2, PT, R47.reuse, 0xd, PT ;  /* 0x0000000d2f00780c */ /* 0x040fe20003f44270 */
[----:B------:R1:W5:Y:S01]  /*6600*/  @P3 LDG.E.U16 R193, desc[UR16][R6.64] ;  /* 0x0000001006c13981 */ /* 0x000362000c1e1500 */
[----:B------:R-:W-:-:S02]  /*6610*/  ISETP.GT.AND P5, PT, R47, 0xe, PT ;  /* 0x0000000e2f00780c */ /* 0x000fc40003fa4270 */
[----:B0-----:R-:W-:Y:S01]  /*6620*/  SHF.R.S32.HI R10, RZ, 0x1f, R43 ;  /* 0x0000001fff0a7819 */ /* 0x001fe2000001142b */
[----:B------:R-:W-:Y:S01]  /*6630*/  IMAD.X R15, R51, 0x1, R124, P4 ;  /* 0x00000001330f7824 */ /* 0x000fe200020e067c */
[----:B------:R-:W-:Y:S02]  /*6640*/  PRMT R126, RZ, 0x7610, R126 ;  /* 0x00007610ff7e7816 */ /* 0x000fe4000000007e */
[C---:B------:R-:W-:Y:S02]  /*6650*/  SHF.L.U64.HI R10, R43.reuse, 0x1, R10 ;  /* 0x000000012b0a7819 */ /* 0x040fe4000001020a */
[----:B-1----:R-:W-:Y:S02]  /*6660*/  LEA R6, P4, R43, R50, 0x1 ;  /* 0x000000322b067211 */ /* 0x002fe400078808ff */
[----:B------:R-:W-:Y:S01]  /*6670*/  ISETP.GT.AND P3, PT, R47, 0xc, PT ;  /* 0x0000000c2f00780c */ /* 0x000fe20003f64270 */
[----:B------:R0:W5:Y:S01]  /*6680*/  @P2 LDG.E.U16 R126, desc[UR16][R14.64] ;  /* 0x000000100e7e2981 */ /* 0x000162000c1e1500 */
[----:B------:R-:W-:Y:S01]  /*6690*/  PRMT R128, RZ, 0x7610, R128 ;  /* 0x00007610ff807816 */ /* 0x000fe20000000080 */
[----:B------:R-:W-:Y:S01]  /*66a0*/  IMAD.X R7, R51, 0x1, R10, P4 ;  /* 0x0000000133077824 */ /* 0x000fe200020e060a */
[----:B------:R-:W-:-:S02]  /*66b0*/  SHF.R.S32.HI R12, RZ, 0x1f, R181 ;  /* 0x0000001fff0c7819 */ /* 0x000fc400000114b5 */
[CC--:B------:R-:W-:Y:S02]  /*66c0*/  LEA R10, P2, R181.reuse, R50.reuse, 0x1 ;  /* 0x00000032b50a7211 */ /* 0x0c0fe400078408ff */
[----:B------:R-:W-:Y:S01]  /*66d0*/  SHF.L.U64.HI R12, R181, 0x1, R12 ;  /* 0x00000001b50c7819 */ /* 0x000fe2000001020c */
[----:B------:R-:W5:Y:S01]  /*66e0*/  @P5 LDG.E.U16 R128, desc[UR16][R6.64] ;  /* 0x0000001006805981 */ /* 0x000f62000c1e1500 */
[----:B------:R-:W-:Y:S02]  /*66f0*/  PRMT R197, RZ, 0x7610, R197 ;  /* 0x00007610ffc57816 */ /* 0x000fe400000000c5 */
[----:B------:R-:W-:Y:S01]  /*6700*/  ISETP.GT.AND P5, PT, R47, 0x3b, PT ;  /* 0x0000003b2f00780c */ /* 0x000fe20003fa4270 */
[----:B------:R-:W-:Y:S01]  /*6710*/  IMAD.X R11, R51, 0x1, R12, P2 ;  /* 0x00000001330b7824 */ /* 0x000fe200010e060c */
[----:B------:R-:W-:Y:S02]  /*6720*/  LEA RZ, P6, R61, R50, 0x1 ;  /* 0x000000323dff7211 */ /* 0x000fe400078c08ff */
[----:B------:R-:W-:Y:S01]  /*6730*/  SHF.R.S32.HI R12, RZ, 0x1f, R147 ;  /* 0x0000001fff0c7819 */ /* 0x000fe20000011493 */
[----:B------:R1:W5:Y:S01]  /*6740*/  @P3 LDG.E.U16 R197, desc[UR16][R8.64] ;  /* 0x0000001008c53981 */ /* 0x000362000c1e1500 */
[----:B------:R-:W-:-:S02]  /*6750*/  PRMT R191, RZ, 0x7610, R191 ;  /* 0x00007610ffbf7816 */ /* 0x000fc400000000bf */
[----:B------:R-:W-:Y:S02]  /*6760*/  SHF.L.U64.HI R12, R147, 0x1, R12 ;  /* 0x00000001930c7819 */ /* 0x000fe4000001020c */
[----:B0-----:R-:W-:Y:S01]  /*6770*/  SHF.R.S32.HI R14, RZ, 0x1f, R145 ;  /* 0x0000001fff0e7819 */ /* 0x001fe20000011491 */
[----:B-1----:R-:W-:Y:S01]  /*6780*/  IMAD.X R9, R51, 0x1, R60, P6 ;  /* 0x0000000133097824 */ /* 0x002fe200030e063c */
[-C--:B------:R-:W-:Y:S01]  /*6790*/  LEA R6, P6, R147, R50.reuse, 0x1 ;  /* 0x0000003293067211 */ /* 0x080fe200078c08ff */
[----:B------:R-:W-:Y:S01]  /*67a0*/  IMAD R8, R61, 0x2, R50 ;  /* 0x000000023d087824 */ /* 0x000fe200078e0232 */
[C---:B------:R-:W-:Y:S02]  /*67b0*/  ISETP.GT.AND P4, PT, R47.reuse, 0xf, PT ;  /* 0x0000000f2f00780c */ /* 0x040fe40003f84270 */
[----:B------:R-:W-:Y:S01]  /*67c0*/  ISETP.GT.AND P2, PT, R47, 0x11, PT ;  /* 0x000000112f00780c */ /* 0x000fe20003f44270 */
[----:B------:R-:W-:Y:S01]  /*67d0*/  IMAD.X R7, R51, 0x1, R12, P6 ;  /* 0x0000000133077824 */ /* 0x000fe200030e060c */
[----:B------:R0:W5:Y:S01]  /*67e0*/  @P5 LDG.E.U16 R191, desc[UR16][R8.64] ;  /* 0x0000001008bf5981 */ /* 0x000162000c1e1500 */
[----:B------:R-:W-:-:S02]  /*67f0*/  LEA R12, P5, R145, R50, 0x1 ;  /* 0x00000032910c7211 */ /* 0x000fc400078a08ff */
[----:B------:R-:W-:Y:S02]  /*6800*/  SHF.L.U64.HI R14, R145, 0x1, R14 ;  /* 0x00000001910e7819 */ /* 0x000fe4000001020e */
[----:B------:R-:W-:Y:S02]  /*6810*/  ISETP.GT.AND P3, PT, R47, 0x10, PT ;  /* 0x000000102f00780c */ /* 0x000fe40003f64270 */
[----:B------:R-:W-:Y:S01]  /*6820*/  PRMT R201, RZ, 0x7610, R201 ;  /* 0x00007610ffc97816 */ /* 0x000fe200000000c9 */
[----:B------:R-:W-:Y:S01]  /*6830*/  IMAD.X R13, R51, 0x1, R14, P5 ;  /* 0x00000001330d7824 */ /* 0x000fe200028e060e */
[----:B------:R-:W-:Y:S02]  /*6840*/  SHF.R.S32.HI R14, RZ, 0x1f, R143 ;  /* 0x0000001fff0e7819 */ /* 0x000fe4000001148f */
[----:B------:R-:W-:Y:S02]  /*6850*/  PRMT R130, RZ, 0x7610, R130 ;  /* 0x00007610ff827816 */ /* 0x000fe40000000082 */
[----:B------:R-:W-:Y:S01]  /*6860*/  SHF.R.S32.HI R124, RZ, 0x1f, R141 ;  /* 0x0000001fff7c7819 */ /* 0x000fe2000001148d */
[----:B------:R1:W5:Y:S01]  /*6870*/  @P4 LDG.E.U16 R201, desc[UR16][R10.64] ;  /* 0x000000100ac94981 */ /* 0x000362000c1e1500 */
[----:B0-----:R-:W-:-:S02]  /*6880*/  LEA R8, P5, R143, R50, 0x1 ;  /* 0x000000328f087211 */ /* 0x001fc400078a08ff */
[----:B------:R-:W-:Y:S01]  /*6890*/  SHF.L.U64.HI R16, R143, 0x1, R14 ;  /* 0x000000018f107819 */ /* 0x000fe2000001020e */
[----:B------:R-:W5:Y:S01]  /*68a0*/  @P2 LDG.E.U16 R130, desc[UR16][R12.64] ;  /* 0x000000100c822981 */ /* 0x000f62000c1e1500 */
[----:B------:R-:W-:Y:S02]  /*68b0*/  PRMT R199, RZ, 0x7610, R199 ;  /* 0x00007610ffc77816 */ /* 0x000fe400000000c7 */
[C---:B------:R-:W-:Y:S02]  /*68c0*/  LEA R14, P4, R141.reuse, R50, 0x1 ;  /* 0x000000328d0e7211 */ /* 0x040fe400078808ff */
[----:B------:R-:W-:Y:S01]  /*68d0*/  SHF.L.U64.HI R124, R141, 0x1, R124 ;  /* 0x000000018d7c7819 */ /* 0x000fe2000001027c */
[----:B------:R-:W-:Y:S01]  /*68e0*/  IMAD.X R9, R51, 0x1, R16, P5 ;  /* 0x0000000133097824 */ /* 0x000fe200028e0610 */
[----:B------:R-:W-:Y:S01]  /*68f0*/  ISETP.GT.AND P2, PT, R47, 0x13, PT ;  /* 0x000000132f00780c */ /* 0x000fe20003f44270 */
[----:B------:R0:W5:Y:S01]  /*6900*/  @P3 LDG.E.U16 R199, desc[UR16][R6.64] ;  /* 0x0000001006c73981 */ /* 0x000162000c1e1500 */
[----:B-1----:R-:W-:-:S02]  /*6910*/  SHF.R.S32.HI R10, RZ, 0x1f, R139 ;  /* 0x0000001fff0a7819 */ /* 0x002fc4000001148b */
[----:B------:R-:W-:Y:S01]  /*6920*/  ISETP.GT.AND P5, PT, R47, 0x14, PT ;  /* 0x000000142f00780c */ /* 0x000fe20003fa4270 */
[----:B------:R-:W-:Y:S01]  /*6930*/  IMAD.X R15, R51, 0x1, R124, P4 ;  /* 0x00000001330f7824 */ /* 0x000fe200020e067c */
[C---:B------:R-:W-:Y:S02]  /*6940*/  SHF.L.U64.HI R10, R139.reuse, 0x1, R10 ;  /* 0x000000018b0a7819 */ /* 0x040fe4000001020a */
[----:B------:R-:W-:Y:S02]  /*6950*/  PRMT R132, RZ, 0x7610, R132 ;  /* 0x00007610ff847816 */ /* 0x000fe40000000084 */
[----:B0-----:R-:W-:Y:S02]  /*6960*/  LEA R6, P4, R139, R50, 0x1 ;  /* 0x000000328b067211 */ /* 0x001fe400078808ff */
[----:B------:R-:W-:Y:S02]  /*6970*/  ISETP.GT.AND P3, PT, R47, 0x12, PT ;  /* 0x000000122f00780c */ /* 0x000fe40003f64270 */
        /* <DEDUP_REMOVED lines=67> */
[----:B------:R-:W-:Y:S02]  /*6db0*/  ISETP.GT.AND P4, PT, R47, 0x1b, PT ;  /* 0x0000001b2f00780c */ /* 0x000fe40003f84270 */
[----:B------:R-:W-:Y:S01]  /*6dc0*/  SHF.L.U64.HI R14, R121, 0x1, R14 ;  /* 0x00000001790e7819 */ /* 0x000fe2000001020e */
[----:B------:R-:W-:Y:S01]  /*6dd0*/  IMAD.X R7, R51, 0x1, R12, P6 ;  /* 0x0000000133077824 */ /* 0x000fe200030e060c */
[----:B------:R0:W5:Y:S01]  /*6de0*/  @P5 LDG.E.U16 R203, desc[UR16][R8.64] ;  /* 0x0000001008cb5981 */ /* 0x000162000c1e1500 */
[----:B------:R-:W-:-:S02]  /*6df0*/  LEA R12, P5, R121, R50, 0x1 ;  /* 0x00000032790c7211 */ /* 0x000fc400078a08ff */
[----:B------:R-:W-:Y:S02]  /*6e00*/  ISETP.GT.AND P3, PT, R47, 0x1c, PT ;  /* 0x0000001c2f00780c */ /* 0x000fe40003f64270 */
[----:B------:R-:W-:Y:S01]  /*6e10*/  PRMT R215, RZ, 0x7610, R215 ;  /* 0x00007610ffd77816 */ /* 0x000fe200000000d7 */
[----:B------:R-:W-:Y:S01]  /*6e20*/  IMAD.X R13, R51, 0x1, R14, P5 ;  /* 0x00000001330d7824 */ /* 0x000fe200028e060e */
[----:B------:R-:W-:Y:S02]  /*6e30*/  SHF.R.S32.HI R14, RZ, 0x1f, R119 ;  /* 0x0000001fff0e7819 */ /* 0x000fe40000011477 */
[----:B------:R-:W-:Y:S02]  /*6e40*/  SHF.R.S32.HI R144, RZ, 0x1f, R117 ;  /* 0x0000001fff907819 */ /* 0x000fe40000011475 */
[C---:B0-----:R-:W-:Y:S01]  /*6e50*/  LEA R8, P5, R119.reuse, R50, 0x1 ;  /* 0x0000003277087211 */ /* 0x041fe200078a08ff */
[----:B------:R0:W5:Y:S01]  /*6e60*/  @P4 LDG.E.U16 R215, desc[UR16][R10.64] ;  /* 0x000000100ad74981 */ /* 0x000162000c1e1500 */
[----:B------:R-:W-:-:S02]  /*6e70*/  SHF.L.U64.HI R16, R119, 0x1, R14 ;  /* 0x0000000177107819 */ /* 0x000fc4000001020e */
[----:B------:R-:W-:Y:S02]  /*6e80*/  ISETP.GT.AND P2, PT, R47, 0x1d, PT ;  /* 0x0000001d2f00780c */ /* 0x000fe40003f44270 */
[----:B------:R-:W-:Y:S02]  /*6e90*/  PRMT R142, RZ, 0x7610, R142 ;  /* 0x00007610ff8e7816 */ /* 0x000fe4000000008e */
[C---:B------:R-:W-:Y:S02]  /*6ea0*/  LEA R14, P4, R117.reuse, R50, 0x1 ;  /* 0x00000032750e7211 */ /* 0x040fe400078808ff */
[----:B------:R-:W-:Y:S01]  /*6eb0*/  SHF.L.U64.HI R146, R117, 0x1, R144 ;  /* 0x0000000175927819 */ /* 0x000fe20000010290 */
[----:B------:R-:W-:Y:S01]  /*6ec0*/  IMAD.X R9, R51, 0x1, R16, P5 ;  /* 0x0000000133097824 */ /* 0x000fe200028e0610 */
[----:B0-----:R-:W-:Y:S01]  /*6ed0*/  SHF.R.S32.HI R10, RZ, 0x1f, R115 ;  /* 0x0000001fff0a7819 */ /* 0x001fe20000011473 */
[----:B------:R0:W5:Y:S01]  /*6ee0*/  @P3 LDG.E.U16 R142, desc[UR16][R6.64] ;  /* 0x00000010068e3981 */ /* 0x000162000c1e1500 */
[----:B------:R-:W-:Y:S01]  /*6ef0*/  ISETP.GT.AND P5, PT, R47, 0x20, PT ;  /* 0x000000202f00780c */ /* 0x000fe20003fa4270 */
[----:B------:R-:W-:Y:S01]  /*6f00*/  IMAD.X R15, R51, 0x1, R146, P4 ;  /* 0x00000001330f7824 */ /* 0x000fe200020e0692 */
[----:B------:R-:W-:-:S02]  /*6f10*/  PRMT R213, RZ, 0x7610, R213 ;  /* 0x00007610ffd57816 */ /* 0x000fc400000000d5 */
[----:B------:R-:W-:Y:S02]  /*6f20*/  SHF.L.U64.HI R10, R115, 0x1, R10 ;  /* 0x00000001730a7819 */ /* 0x000fe4000001020a */
[----:B------:R-:W-:Y:S02]  /*6f30*/  ISETP.GT.AND P3, PT, R47, 0x1e, PT ;  /* 0x0000001e2f00780c */ /* 0x000fe40003f64270 */
[----:B------:R-:W-:Y:S01]  /*6f40*/  PRMT R180, RZ, 0x7610, R180 ;  /* 0x00007610ffb47816 */ /* 0x000fe200000000b4 */
[----:B------:R1:W5:Y:S01]  /*6f50*/  @P2 LDG.E.U16 R213, desc[UR16][R12.64] ;  /* 0x000000100cd52981 */ /* 0x000362000c1e1500 */
[----:B0-----:R-:W-:Y:S02]  /*6f60*/  LEA R6, P4, R115, R50, 0x1 ;  /* 0x0000003273067211 */ /* 0x001fe400078808ff */
[----:B------:R-:W-:-:S03]  /*6f70*/  ISETP.GT.AND P2, PT, R47, 0x1f, PT ;  /* 0x0000001f2f00780c */ /* 0x000fc60003f44270 */
[----:B------:R-:W-:Y:S01]  /*6f80*/  IMAD.X R7, R51, 0x1, R10, P4 ;  /* 0x0000000133077824 */ /* 0x000fe200020e060a */
[----:B------:R-:W-:Y:S02]  /*6f90*/  PRMT R144, RZ, 0x7610, R144 ;  /* 0x00007610ff907816 */ /* 0x000fe40000000090 */
[----:B-1----:R-:W-:Y:S02]  /*6fa0*/  SHF.R.S32.HI R12, RZ, 0x1f, R113 ;  /* 0x0000001fff0c7819 */ /* 0x002fe40000011471 */
[----:B------:R-:W5:Y:S01]  /*6fb0*/  @P5 LDG.E.U16 R180, desc[UR16][R6.64] ;  /* 0x0000001006b45981 */ /* 0x000f62000c1e1500 */
[C---:B------:R-:W-:Y:S02]  /*6fc0*/  LEA R10, P5, R113.reuse, R50, 0x1 ;  /* 0x00000032710a7211 */ /* 0x040fe400078a08ff */
[----:B------:R-:W-:Y:S01]  /*6fd0*/  SHF.L.U64.HI R12, R113, 0x1, R12 ;  /* 0x00000001710c7819 */ /* 0x000fe2000001020c */
[----:B------:R0:W5:Y:S01]  /*6fe0*/  @P3 LDG.E.U16 R144, desc[UR16][R8.64] ;  /* 0x0000001008903981 */ /* 0x000162000c1e1500 */
[----:B------:R-:W-:-:S02]  /*6ff0*/  PRMT R219, RZ, 0x7610, R219 ;  /* 0x00007610ffdb7816 */ /* 0x000fc400000000db */
[----:B------:R-:W-:Y:S01]  /*7000*/  SHF.R.S32.HI R16, RZ, 0x1f, R111 ;  /* 0x0000001fff107819 */ /* 0x000fe2000001146f */
[----:B------:R-:W-:Y:S01]  /*7010*/  IMAD.X R11, R51, 0x1, R12, P5 ;  /* 0x00000001330b7824 */ /* 0x000fe200028e060c */
[----:B------:R-:W-:Y:S02]  /*7020*/  SHF.R.S32.HI R12, RZ, 0x1f, R109 ;  /* 0x0000001fff0c7819 */ /* 0x000fe4000001146d */
[C---:B------:R-:W-:Y:S01]  /*7030*/  SHF.L.U64.HI R16, R111.reuse, 0x1, R16 ;  /* 0x000000016f107819 */ /* 0x040fe20000010210 */
[----:B------:R1:W5:Y:S01]  /*7040*/  @P2 LDG.E.U16 R219, desc[UR16][R14.64] ;  /* 0x000000100edb2981 */ /* 0x000362000c1e1500 */
[-C--:B0-----:R-:W-:Y:S02]  /*7050*/  LEA R8, P5, R111, R50.reuse, 0x1 ;  /* 0x000000326f087211 */ /* 0x081fe400078a08ff */
[C---:B------:R-:W-:Y:S02]  /*7060*/  ISETP.GT.AND P2, PT, R47.reuse, 0x23, PT ;  /* 0x000000232f00780c */ /* 0x040fe40003f44270 */
[----:B------:R-:W-:Y:S01]  /*7070*/  ISETP.GT.AND P3, PT, R47, 0x21, PT ;  /* 0x000000212f00780c */ /* 0x000fe20003f64270 */
[----:B------:R-:W-:Y:S01]  /*7080*/  IMAD.X R9, R51, 0x1, R16, P5 ;  /* 0x0000000133097824 */ /* 0x000fe200028e0610 */
[----:B------:R-:W-:-:S02]  /*7090*/  LEA R6, P5, R109, R50, 0x1 ;  /* 0x000000326d067211 */ /* 0x000fc400078a08ff */
[----:B------:R-:W-:Y:S02]  /*70a0*/  SHF.L.U64.HI R12, R109, 0x1, R12 ;  /* 0x000000016d0c7819 */ /* 0x000fe4000001020c */
[----:B------:R-:W-:Y:S02]  /*70b0*/  ISETP.GT.AND P4, PT, R47, 0x22, PT ;  /* 0x000000222f00780c */ /* 0x000fe40003f84270 */
[----:B------:R-:W-:Y:S01]  /*70c0*/  PRMT R223, RZ, 0x7610, R223 ;  /* 0x00007610ffdf7816 */ /* 0x000fe200000000df */
[----:B------:R-:W-:Y:S01]  /*70d0*/  IMAD.X R7, R51, 0x1, R12, P5 ;  /* 0x0000000133077824 */ /* 0x000fe200028e060c */
[----:B------:R-:W-:Y:S02]  /*70e0*/  PRMT R221, RZ, 0x7610, R221 ;  /* 0x00007610ffdd7816 */ /* 0x000fe400000000dd */
[----:B-1----:R-:W-:Y:S02]  /*70f0*/  SHF.R.S32.HI R14, RZ, 0x1f, R107 ;  /* 0x0000001fff0e7819 */ /* 0x002fe4000001146b */
[----:B------:R-:W-:Y:S01]  /*7100*/  ISETP.GT.AND P5, PT, R47, RZ, PT ;  /* 0x000000ff2f00720c */ /* 0x000fe20003fa4270 */
[----:B------:R-:W5:Y:S01]  /*7110*/  @P2 LDG.E.U16 R223, desc[UR16][R6.64] ;  /* 0x0000001006df2981 */ /* 0x000f62000c1e1500 */
[----:B------:R-:W-:-:S02]  /*7120*/  PRMT R182, RZ, 0x7610, R182 ;  /* 0x00007610ffb67816 */ /* 0x000fc400000000b6 */
[C---:B------:R-:W-:Y:S01]  /*7130*/  LEA R12, P2, R107.reuse, R50, 0x1 ;  /* 0x000000326b0c7211 */ /* 0x040fe200078408ff */
[----:B------:R0:W5:Y:S01]  /*7140*/  @P3 LDG.E.U16 R221, desc[UR16][R10.64] ;  /* 0x000000100add3981 */ /* 0x000162000c1e1500 */
[----:B------:R-:W-:Y:S02]  /*7150*/  SHF.L.U64.HI R14, R107, 0x1, R14 ;  /* 0x000000016b0e7819 */ /* 0x000fe4000001020e */
[----:B------:R-:W-:Y:S01]  /*7160*/  PRMT R146, RZ, 0x7610, R146 ;  /* 0x00007610ff927816 */ /* 0x000fe20000000092 */
[----:B------:R1:W5:Y:S01]  /*7170*/  @P4 LDG.E.U16 R182, desc[UR16][R8.64] ;  /* 0x0000001008b64981 */ /* 0x000362000c1e1500 */
[----:B------:R-:W-:Y:S01]  /*7180*/  ISETP.GT.AND P4, PT, R47, 0x24, PT ;  /* 0x000000242f00780c */ /* 0x000fe20003f84270 */
[----:B------:R-:W-:Y:S01]  /*7190*/  IMAD.X R13, R51, 0x1, R14, P2 ;  /* 0x00000001330d7824 */ /* 0x000fe200010e060e */
[----:B0-----:R-:W-:Y:S02]  /*71a0*/  SHF.R.S32.HI R10, RZ, 0x1f, R105 ;  /* 0x0000001fff0a7819 */ /* 0x001fe40000011469 */
[----:B------:R-:W5:Y:S02]  /*71b0*/  @P5 LDG.E.U16 R146, desc[UR16][R50.64] ;  /* 0x0000001032925981 */ /* 0x000f64000c1e1500 */
[----:B------:R-:W-:-:S02]  /*71c0*/  SHF.L.U64.HI R14, R105, 0x1, R10 ;  /* 0x00000001690e7819 */ /* 0x000fc4000001020a */
[----:B------:R-:W-:Y:S02]  /*71d0*/  SHF.R.S32.HI R10, RZ, 0x1f, R103 ;  /* 0x0000001fff0a7819 */ /* 0x000fe40000011467 */
[C---:B------:R-:W-:Y:S02]  /*71e0*/  ISETP.GT.AND P3, PT, R47.reuse, 0x25, PT ;  /* 0x000000252f00780c */ /* 0x040fe40003f64270 */
[----:B------:R-:W-:Y:S02]  /*71f0*/  ISETP.GT.AND P2, PT, R47, 0x26, PT ;  /* 0x000000262f00780c */ /* 0x000fe40003f44270 */
[CC--:B------:R-:W-:Y:S02]  /*7200*/  LEA R6, P5, R103.reuse, R50.reuse, 0x1 ;  /* 0x0000003267067211 */ /* 0x0c0fe400078a08ff */
[----:B------:R-:W-:Y:S02]  /*7210*/  SHF.L.U64.HI R10, R103, 0x1, R10 ;  /* 0x00000001670a7819 */ /* 0x000fe4000001020a */
[----:B-1----:R-:W-:-:S02]  /*7220*/  LEA R8, P6, R105, R50, 0x1 ;  /* 0x0000003269087211 */ /* 0x002fc400078c08ff */
[----:B------:R-:W-:Y:S01]  /*7230*/  PRMT R184, RZ, 0x7610, R184 ;  /* 0x00007610ffb87816 */ /* 0x000fe200000000b8 */
[C---:B------:R-:W-:Y:S01]  /*7240*/  IMAD.X R7, R51.reuse, 0x1, R10, P5 ;  /* 0x0000000133077824 */ /* 0x040fe200028e060a */
[----:B------:R-:W-:Y:S01]  /*7250*/  PRMT R225, RZ, 0x7610, R225 ;  /* 0x00007610ffe17816 */ /* 0x000fe200000000e1 */
[----:B------:R-:W-:Y:S01]  /*7260*/  IMAD.X R9, R51, 0x1, R14, P6 ;  /* 0x0000000133097824 */ /* 0x000fe200030e060e */
[----:B------:R-:W-:Y:S02]  /*7270*/  PRMT R186, RZ, 0x7610, R186 ;  /* 0x00007610ffba7816 */ /* 0x000fe400000000ba */
[-C--:B------:R-:W-:Y:S01]  /*7280*/  LEA RZ, P5, R55, R50.reuse, 0x1 ;  /* 0x0000003237ff7211 */ /* 0x080fe200078a08ff */
[----:B------:R-:W5:Y:S01]  /*7290*/  @P4 LDG.E.U16 R184, desc[UR16][R12.64] ;  /* 0x000000100cb84981 */ /* 0x000f62000c1e1500 */
[----:B------:R-:W-:-:S03]  /*72a0*/  LEA RZ, P4, R53, R50, 0x1 ;  /* 0x0000003235ff7211 */ /* 0x000fc600078808ff */
[----:B------:R-:W5:Y:S01]  /*72b0*/  @P3 LDG.E.U16 R225, desc[UR16][R8.64] ;  /* 0x0000001008e13981 */ /* 0x000f62000c1e1500 */
[----:B------:R-:W-:Y:S01]  /*72c0*/  IMAD.X R11, R51, 0x1, R54, P5 ;  /* 0x00000001330b7824 */ /* 0x000fe200028e0636 */
[C---:B------:R-:W-:Y:S02]  /*72d0*/  ISETP.GT.AND P3, PT, R47.reuse, 0x3e, PT ;  /* 0x0000003e2f00780c */ /* 0x040fe40003f64270 */
[----:B------:R0:W5:Y:S01]  /*72e0*/  @P2 LDG.E.U16 R186, desc[UR16][R6.64] ;  /* 0x0000001006ba2981 */ /* 0x000162000c1e1500 */
[C---:B------:R-:W-:Y:S02]  /*72f0*/  ISETP.GT.AND P2, PT, R47.reuse, 0x3f, PT ;  /* 0x0000003f2f00780c */ /* 0x040fe40003f44270 */
[----:B------:R-:W-:Y:S01]  /*7300*/  ISETP.GT.AND P5, PT, R47, 0x1, PT ;  /* 0x000000012f00780c */ /* 0x000fe20003fa4270 */
[----:B------:R-:W-:Y:S01]  /*7310*/  IMAD.X R15, R51, 0x1, R52, P4 ;  /* 0x00000001330f7824 */ /* 0x000fe200020e0634 */
[----:B------:R-:W-:Y:S01]  /*7320*/  IADD3 R16, P4, PT, R36, R50, RZ ;  /* 0x0000003224107210 */ /* 0x000fe20007f9e0ff */
[----:B------:R-:W-:Y:S01]  /*7330*/  USHF.L.U32 UR4, UR4, 0x1f, URZ ;  /* 0x0000001f04047899 */ /* 0x000fe200080006ff */
[----:B------:R-:W-:Y:S01]  /*7340*/  PRMT R217, RZ, 0x7610, R217 ;  /* 0x00007610ffd97816 */ /* 0x000fe200000000d9 */
[----:B------:R-:W-:Y:S01]  /*7350*/  IMAD R10, R55, 0x2, R50 ;  /* 0x00000002370a7824 */ /* 0x000fe200078e0232 */
[----:B------:R-:W-:Y:S01]  /*7360*/  PRMT R188, RZ, 0x7610, R188 ;  /* 0x00007610ffbc7816 */ /* 0x000fe200000000bc */
[----:B------:R-:W-:Y:S01]  /*7370*/  IMAD R14, R53, 0x2, R50 ;  /* 0x00000002350e7824 */ /* 0x000fe200078e0232 */
[----:B------:R-:W-:Y:S01]  /*7380*/  PRMT R227, RZ, 0x7610, R227 ;  /* 0x00007610ffe37816 */ /* 0x000fe200000000e3 */
[----:B------:R-:W-:-:S02]  /*7390*/  IMAD.X R17, R51, 0x1, R102, P4 ;  /* 0x0000000133117824 */ /* 0x000fc400020e0666 */
[----:B0-----:R-:W-:Y:S01]  /*73a0*/  IMAD.U32 R7, RZ, RZ, UR4 ;  /* 0x00000004ff077e24 */ /* 0x001fe2000f8e00ff */
[----:B------:R0:W5:Y:S04]  /*73b0*/  @P3 LDG.E.U16 R188, desc[UR16][R10.64] ;  /* 0x000000100abc3981 */ /* 0x000168000c1e1500 */
[----:B------:R0:W5:Y:S04]  /*73c0*/  @P2 LDG.E.U16 R227, desc[UR16][R14.64] ;  /* 0x000000100ee32981 */ /* 0x000168000c1e1500 */
[----:B------:R0:W5:Y:S01]  /*73d0*/  @P5 LDG.E.U16 R217, desc[UR16][R16.64] ;  /* 0x0000001010d95981 */ /* 0x000162000c1e1500 */
[----:B------:R-:W1:Y:S01]  /*73e0*/  SYNCS.PHASECHK.TRANS64.TRYWAIT P2, [UR8], R7 ;  /* 0x00000007ff0075a7 */ /* 0x000e620008041108 */
[----:B------:R-:W-:-:S02]  /*73f0*/  LOP3.LUT R6, R3, 0x3f, RZ, 0xc0, !PT ;  /* 0x0000003f03067812 */ /* 0x000fc400078ec0ff */
[----:B--2---:R-:W-:Y:S02]  /*7400*/  PRMT R5, R5, 0x5410, R20 ;  /* 0x0000541005057816 */ /* 0x004fe40000000014 */
[----:B------:R-:W-:Y:S01]  /*7410*/  ISETP.GE.AND P3, PT, R6, R47, PT ;  /* 0x0000002f0600720c */ /* 0x000fe20003f66270 */
[----:B01----:R-:W-:-:S12]  /*7420*/  @!P2 BRA `(.L_x_15) ;  /* 0x000000280070a947 */ /* 0x003fd80003800000 */
.L_x_25:
[----:B-----5:R-:W-:Y:S01]  /*7430*/  PRMT R6, R19, 0x5410, R18 ;  /* 0x0000541013067816 */ /* 0x020fe20000000012 */
[----:B------:R-:W-:Y:S01]  /*7440*/  IMAD.WIDE R154, R183, 0x2, R154 ;  /* 0x00000002b79a7825 */ /* 0x000fe200078e029a */
[----:B------:R-:W-:Y:S02]  /*7450*/  PRMT R7, R22, 0x5410, R21 ;  /* 0x0000541016077816 */ /* 0x000fe40000000015 */
[----:B------:R-:W-:Y:S01]  /*7460*/  PRMT R29, R29, 0x5410, R34 ;  /* 0x000054101d1d7816 */ /* 0x000fe20000000022 */
[C---:B------:R-:W-:Y:S01]  /*7470*/  IMAD.WIDE R162, R183.reuse, 0x2, R162 ;  /* 0x00000002b7a27825 */ /* 0x040fe200078e02a2 */
[----:B------:R-:W-:Y:S02]  /*7480*/  PRMT R30, R30, 0x5410, R35 ;  /* 0x000054101e1e7816 */ /* 0x000fe40000000023 */
[----:B------:R-:W-:Y:S01]  /*7490*/  PRMT R31, R4, 0x5410, R31 ;  /* 0x00005410041f7816 */ /* 0x000fe2000000001f */
[----:B------:R-:W-:Y:S01]  /*74a0*/  IMAD.WIDE R170, R183, 0x2, R170 ;  /* 0x00000002b7aa7825 */ /* 0x000fe200078e02aa */
[----:B------:R-:W-:-:S02]  /*74b0*/  PRMT R32, R32, 0x5410, R33 ;  /* 0x0000541020207816 */ /* 0x000fc40000000021 */
[----:B------:R-:W-:Y:S01]  /*74c0*/  PRMT R8, R120, 0x5410, R195 ;  /* 0x0000541078087816 */ /* 0x000fe200000000c3 */
[----:B------:R-:W-:Y:S01]  /*74d0*/  IMAD.WIDE R178, R183, 0x2, R178 ;  /* 0x00000002b7b27825 */ /* 0x000fe200078e02b2 */
[----:B------:R-:W-:Y:S02]  /*74e0*/  PRMT R9, R193, 0x5410, R122 ;  /* 0x00005410c1097816 */ /* 0x000fe4000000007a */
[----:B------:R-:W-:Y:S01]  /*74f0*/  PRMT R10, R197, 0x5410, R126 ;  /* 0x00005410c50a7816 */ /* 0x000fe2000000007e */
[----:B------:R-:W-:Y:S01]  /*7500*/  IMAD.WIDE R152, R183, 0x2, R152 ;  /* 0x00000002b7987825 */ /* 0x000fe200078e0298 */
[----:B------:R-:W-:Y:S02]  /*7510*/  PRMT R11, R128, 0x5410, R201 ;  /* 0x00005410800b7816 */ /* 0x000fe400000000c9 */
[----:B------:R-:W-:Y:S01]  /*7520*/  PRMT R12, R199, 0x5410, R130 ;  /* 0x00005410c70c7816 */ /* 0x000fe20000000082 */
[----:B------:R-:W-:Y:S01]  /*7530*/  IMAD.WIDE R160, R183, 0x2, R160 ;  /* 0x00000002b7a07825 */ /* 0x000fe200078e02a0 */
[----:B------:R-:W-:-:S02]  /*7540*/  PRMT R13, R205, 0x5410, R132 ;  /* 0x00005410cd0d7816 */ /* 0x000fc40000000084 */
[----:B------:R-:W-:Y:S01]  /*7550*/  PRMT R14, R134, 0x5410, R209 ;  /* 0x00005410860e7816 */ /* 0x000fe200000000d1 */
[C---:B------:R-:W-:Y:S01]  /*7560*/  IMAD.WIDE R168, R183.reuse, 0x2, R168 ;  /* 0x00000002b7a87825 */ /* 0x040fe200078e02a8 */
        /* <DEDUP_REMOVED lines=26> */
[----:B------:R-:W-:-:S03]  /*7710*/  IMAD.WIDE R172, R183, 0x2, R172 ;  /* 0x00000002b7ac7825 */ /* 0x000fc600078e02ac */
[----:B------:R0:W-:Y:S01]  /*7720*/  STTM.x32 tmem[UR7+0x40], R4 ;  /* 0x00004004000079ed */ /* 0x0001e200082c0007 */
[----:B------:R-:W1:Y:S02]  /*7730*/  FENCE.VIEW.ASYNC.T ;  /* 0x00000000000073c6 */ /* 0x000e640000000200 */
[----:B-1----:R-:W-:Y:S01]  /*7740*/  BAR.SYNC.DEFER_BLOCKING 0x0 ;  /* 0x0000000000007b1d */ /* 0x002fe20000010000 */
[----:B0-----:R-:W-:Y:S02]  /*7750*/  PRMT R5, RZ, 0x7610, R5 ;  /* 0x00007610ff057816 */ /* 0x001fe40000000005 */
[----:B------:R-:W-:Y:S02]  /*7760*/  PRMT R13, RZ, 0x7610, R13 ;  /* 0x00007610ff0d7816 */ /* 0x000fe4000000000d */
[----:B------:R-:W-:Y:S02]  /*7770*/  PRMT R21, RZ, 0x7610, R21 ;  /* 0x00007610ff157816 */ /* 0x000fe40000000015 */
[----:B------:R-:W-:Y:S01]  /*7780*/  PRMT R29, RZ, 0x7610, R29 ;  /* 0x00007610ff1d7816 */ /* 0x000fe2000000001d */
[----:B------:R-:W2:Y:S01]  /*7790*/  @!P3 LDG.E.U16 R5, desc[UR16][R178.64] ;  /* 0x00000010b205b981 */ /* 0x000ea2000c1e1500 */
[----:B------:R-:W-:-:S02]  /*77a0*/  PRMT R7, RZ, 0x7610, R7 ;  /* 0x00007610ff077816 */ /* 0x000fc40000000007 */
[----:B------:R-:W-:Y:S01]  /*77b0*/  PRMT R15, RZ, 0x7610, R15 ;  /* 0x00007610ff0f7816 */ /* 0x000fe2000000000f */
[----:B------:R-:W3:Y:S01]  /*77c0*/  @!P3 LDG.E.U16 R13, desc[UR16][R170.64] ;  /* 0x00000010aa0db981 */ /* 0x000ee2000c1e1500 */
[----:B------:R-:W-:Y:S02]  /*77d0*/  PRMT R23, RZ, 0x7610, R23 ;  /* 0x00007610ff177816 */ /* 0x000fe40000000017 */
[----:B------:R-:W-:Y:S01]  /*77e0*/  PRMT R31, RZ, 0x7610, R31 ;  /* 0x00007610ff1f7816 */ /* 0x000fe2000000001f */
[----:B------:R-:W4:Y:S01]  /*77f0*/  @!P3 LDG.E.U16 R21, desc[UR16][R162.64] ;  /* 0x00000010a215b981 */ /* 0x000f22000c1e1500 */
[----:B------:R-:W-:Y:S02]  /*7800*/  PRMT R9, RZ, 0x7610, R9 ;  /* 0x00007610ff097816 */ /* 0x000fe40000000009 */
[----:B------:R-:W-:Y:S01]  /*7810*/  PRMT R17, RZ, 0x7610, R17 ;  /* 0x00007610ff117816 */ /* 0x000fe20000000011 */
[----:B------:R-:W4:Y:S01]  /*7820*/  @!P3 LDG.E.U16 R29, desc[UR16][R154.64] ;  /* 0x000000109a1db981 */ /* 0x000f22000c1e1500 */
[----:B------:R-:W-:-:S02]  /*7830*/  PRMT R25, RZ, 0x7610, R25 ;  /* 0x00007610ff197816 */ /* 0x000fc40000000019 */
[----:B------:R-:W-:Y:S01]  /*7840*/  PRMT R33, RZ, 0x7610, R33 ;  /* 0x00007610ff217816 */ /* 0x000fe20000000021 */
[----:B------:R-:W4:Y:S01]  /*7850*/  @!P3 LDG.E.U16 R7, desc[UR16][R176.64] ;  /* 0x00000010b007b981 */ /* 0x000f22000c1e1500 */
[----:B------:R-:W-:Y:S02]  /*7860*/  PRMT R11, RZ, 0x7610, R11 ;  /* 0x00007610ff0b7816 */ /* 0x000fe4000000000b */
[----:B------:R-:W-:Y:S01]  /*7870*/  PRMT R19, RZ, 0x7610, R19 ;  /* 0x00007610ff137816 */ /* 0x000fe20000000013 */
[----:B------:R-:W4:Y:S01]  /*7880*/  @!P3 LDG.E.U16 R15, desc[UR16][R168.64] ;  /* 0x00000010a80fb981 */ /* 0x000f22000c1e1500 */
[----:B------:R-:W-:Y:S02]  /*7890*/  PRMT R27, RZ, 0x7610, R27 ;  /* 0x00007610ff1b7816 */ /* 0x000fe4000000001b */
[----:B------:R-:W-:Y:S01]  /*78a0*/  PRMT R35, RZ, 0x7610, R35 ;  /* 0x00007610ff237816 */ /* 0x000fe20000000023 */
[----:B------:R-:W4:Y:S04]  /*78b0*/  @!P3 LDG.E.U16 R23, desc[UR16][R160.64] ;  /* 0x00000010a017b981 */ /* 0x000f28000c1e1500 */
        /* <DEDUP_REMOVED lines=8> */
[----:B------:R-:W4:Y:S01]  /*7940*/  @!P3 LDG.E.U16 R35, desc[UR16][R148.64] ;  /* 0x000000109423b981 */ /* 0x000f22000c1e1500 */
[----:B------:R-:W-:Y:S01]  /*7950*/  BAR.SYNC.DEFER_BLOCKING 0x0 ;  /* 0x0000000000007b1d */ /* 0x000fe20000010000 */
[----:B------:R-:W-:-:S04]  /*7960*/  ULEA UR8, UR15, UR6, 0x3 ;  /* 0x000000060f087291 */ /* 0x000fc8000f8e18ff */
[----:B------:R-:W-:Y:S01]  /*7970*/  UIADD3 UR8, UPT, UPT, UR8, 0x2000, URZ ;  /* 0x0000200008087890 */ /* 0x000fe2000fffe0ff */
[----:B--2---:R0:W-:Y:S04]  /*7980*/  STS.U16 [R110+UR6+0x1000], R5 ;  /* 0x001000056e007988 */ /* 0x0041e80008000406 */
        /* <DEDUP_REMOVED lines=16> */
[----:B-1----:R-:W1:Y:S02]  /*7a90*/  FENCE.VIEW.ASYNC.S ;  /* 0x00000000000073c6 */ /* 0x002e640000000000 */
[----:B-1----:R-:W-:Y:S06]  /*7aa0*/  BAR.SYNC.DEFER_BLOCKING 0x0 ;  /* 0x0000000000007b1d */ /* 0x002fec0000010000 */
[----:B------:R-:W-:-:S00]  /*7ab0*/  MEMBAR.ALL.CTA ;  /* 0x0000000000007992 */ /* 0x000fc00000008000 */
[----:B------:R-:W-:Y:S06]  /*7ac0*/  MEMBAR.ALL.GPU ;  /* 0x0000000000007992 */ /* 0x000fec000000a000 */
[----:B------:R-:W-:-:S00]  /*7ad0*/  ERRBAR ;  /* 0x00000000000079ab */ /* 0x000fc00000000000 */
[----:B------:R-:W-:Y:S08]  /*7ae0*/  CGAERRBAR ;  /* 0x00000000000075ab */ /* 0x000ff00000000000 */
[----:B------:R-:W-:Y:S06]  /*7af0*/  UCGABAR_ARV ;  /* 0x00000000000079c7 */ /* 0x000fec0008000000 */
[----:B------:R-:W-:Y:S01]  /*7b00*/  UCGABAR_WAIT ;  /* 0x0000000000007dc7 */ /* 0x000fe20008000000 */
[----:B------:R-:W-:Y:S01]  /*7b10*/  CCTL.IVALL ;  /* 0x00000000ff00798f */ /* 0x000fe20002000000 */
[----:B0-----:R-:W-:Y:S05]  /*7b20*/  @P0 BRA `(.L_x_16) ;  /* 0x0000000000500947 */ /* 0x001fea0003800000 */
[----:B------:R-:W-:Y:S02]  /*7b30*/  UIADD3 UR4, UPT, UPT, UR18, 0x48, URZ ;  /* 0x0000004812047890 */ /* 0x000fe4000fffe0ff */
[----:B------:R-:W-:Y:S02]  /*7b40*/  UIADD3 UR28, UPT, UPT, UR18, 0x50, URZ ;  /* 0x00000050121c7890 */ /* 0x000fe4000fffe0ff */
[----:B------:R-:W-:Y:S01]  /*7b50*/  UIADD3 UR29, UPT, UPT, UR18, 0x58, URZ ;  /* 0x00000058121d7890 */ /* 0x000fe2000fffe0ff */
[----:B------:R-:W-:Y:S01]  /*7b60*/  UMOV UR10, UR9 ;  /* 0x00000009000a7c82 */ /* 0x000fe20008000000 */
[----:B------:R-:W-:Y:S01]  /*7b70*/  UMOV UR11, 0x40004040 ;  /* 0x40004040000b7882 */ /* 0x000fe20000000000 */
[----:B------:R-:W-:Y:S01]  /*7b80*/  UMOV UR24, 0x0 ;  /* 0x0000000000187882 */ /* 0x000fe20000000000 */
[----:B------:R-:W-:Y:S01]  /*7b90*/  UMOV UR25, 0x10100490 ;  /* 0x1010049000197882 */ /* 0x000fe20000000000 */
[----:B------:R-:W-:Y:S01]  /*7ba0*/  UMOV UR26, 0x0 ;  /* 0x00000000001a7882 */ /* 0x000fe20000000000 */
[----:B------:R-:W-:Y:S01]  /*7bb0*/  UMOV UR27, 0x10100490 ;  /* 0x10100490001b7882 */ /* 0x000fe20000000000 */
[----:B------:R-:W-:Y:S01]  /*7bc0*/  UMOV UR30, 0x0 ;  /* 0x00000000001e7882 */ /* 0x000fe20000000000 */
[----:B------:R-:W-:Y:S01]  /*7bd0*/  UMOV UR31, 0x10100490 ;  /* 0x10100490001f7882 */ /* 0x000fe20000000000 */
[----:B------:R0:W-:Y:S01]  /*7be0*/  UTCHMMA.2CTA tmem[UR19], gdesc[UR10], tmem[UR18], tmem[UR24], idesc[UR25], UPT ;  /* 0x00ff180a130079ea */ /* 0x0001e2000ba00012 */
        /* <DEDUP_REMOVED lines=8> */
.L_x_16:
[----:B------:R-:W-:Y:S01]  /*7c70*/  UIADD3 UR15, UPT, UPT, UR15, 0x1, URZ ;  /* 0x000000010f0f7890 */ /* 0x000fe2000fffe0ff */
[----:B------:R-:W-:Y:S01]  /*7c80*/  IMAD.WIDE R50, R112, 0x2, R50 ;  /* 0x0000000270327825 */ /* 0x000fe200078e0232 */
[----:B------:R-:W-:Y:S02]  /*7c90*/  UIADD3 UR14, UPT, UPT, UR14, -0x1, URZ ;  /* 0xffffffff0e0e7890 */ /* 0x000fe4000fffe0ff */
[----:B------:R-:W-:Y:S01]  /*7ca0*/  UISETP.GT.AND UP1, UPT, UR15, 0x1, UPT ;  /* 0x000000010f00788c */ /* 0x000fe2000bf24270 */
[----:B------:R-:W-:-:S03]  /*7cb0*/  VIADD R47, R47, 0xffffffc0 ;  /* 0xffffffc02f2f7836 */ /* 0x000fc60000000000 */
[----:B0-----:R-:W-:Y:S02]  /*7cc0*/  USEL UR4, URZ, 0x1, !UP1 ;  /* 0x00000001ff047887 */ /* 0x001fe4000c800000 */
[----:B------:R-:W-:Y:S02]  /*7cd0*/  USEL UR15, UR15, URZ, !UP1 ;  /* 0x000000ff0f0f7287 */ /* 0x000fe4000c800000 */
[----:B------:R-:W-:Y:S02]  /*7ce0*/  UISETP.NE.U32.AND UP1, UPT, UR14, URZ, UPT ;  /* 0x000000ff0e00728c */ /* 0x000fe4000bf25070 */
[----:B------:R-:W-:-:S03]  /*7cf0*/  ULOP3.LUT UR10, UR5, UR4, URZ, 0x3c, !UPT ;  /* 0x00000004050a7292 */ /* 0x000fc6000f8e3cff */
[----:B------:R-:W-:-:S04]  /*7d00*/  UMOV UR4, UR5 ;  /* 0x0000000500047c82 */ /* 0x000fc80008000000 */
[----:B------:R-:W-:Y:S01]  /*7d10*/  UMOV UR5, UR10 ;  /* 0x0000000a00057c82 */ /* 0x000fe20008000000 */
[----:B------:R-:W-:Y:S05]  /*7d20*/  BRA.U UP1, `(.L_x_17) ;  /* 0xffffffdd015c7547 */ /* 0x000fea000b83ffff */
.L_x_14:
[----:B------:R-:W0:Y:S01]  /*7d30*/  LDCU UR5, c[0x0][0x3a0] ;  /* 0x00007400ff0577ac */ /* 0x000e220008000800 */
[----:B------:R-:W1:Y:S01]  /*7d40*/  LDCU UR9, c[0x0][0x3b4] ;  /* 0x00007680ff0977ac */ /* 0x000e620008000800 */
[----:B------:R-:W2:Y:S01]  /*7d50*/  LDCU UR10, c[0x0][0x3b8] ;  /* 0x00007700ff0a77ac */ /* 0x000ea20008000800 */
[----:B------:R-:W3:Y:S01]  /*7d60*/  LDCU.128 UR12, c[0x0][0x390] ;  /* 0x00007200ff0c77ac */ /* 0x000ee20008000c00 */
[----:B0-----:R-:W-:-:S04]  /*7d70*/  UIADD3 UR5, UPT, UPT, UR5, 0x3f, URZ ;  /* 0x0000003f05057890 */ /* 0x001fc8000fffe0ff */
[----:B------:R-:W-:-:S09]  /*7d80*/  UISETP.GE.AND UP1, UPT, UR5, 0x40, UPT ;  /* 0x000000400500788c */ /* 0x000fd2000bf26270 */
[----:B-123--:R-:W-:Y:S05]  /*7d90*/  BRA.U !UP1, `(.L_x_18) ;  /* 0x0000000109107547 */ /* 0x00efea000b800000 */
[----:B------:R-:W-:-:S06]  /*7da0*/  USHF.L.U32 UR4, UR4, 0x1f, URZ ;  /* 0x0000001f04047899 */ /* 0x000fcc00080006ff */
[----:B------:R-:W-:-:S04]  /*7db0*/  IMAD.U32 R3, RZ, RZ, UR4 ;  /* 0x00000004ff037e24 */ /* 0x000fc8000f8e00ff */
[----:B------:R-:W0:Y:S02]  /*7dc0*/  SYNCS.PHASECHK.TRANS64.TRYWAIT P0, [UR8], R3 ;  /* 0x00000003ff0075a7 */ /* 0x000e240008001108 */
[----:B0-----:R-:W-:Y:S05]  /*7dd0*/  @!P0 BRA `(.L_x_19) ;  /* 0x0000002000108947 */ /* 0x001fea0003800000 */
.L_x_18:
[----:B------:R-:W-:Y:S01]  /*7de0*/  BAR.SYNC.DEFER_BLOCKING 0x0 ;  /* 0x0000000000007b1d */ /* 0x000fe20000010000 */
[----:B------:R-:W-:Y:S01]  /*7df0*/  IMAD R69, R0, UR10, RZ ;  /* 0x0000000a00457c24 */ /* 0x000fe2000f8e02ff */
[C---:B------:R-:W-:Y:S01]  /*7e00*/  ISETP.GE.AND P0, PT, R2.reuse, UR14, PT ;  /* 0x0000000e02007c0c */ /* 0x040fe2000bf06270 */
[----:B------:R-:W-:Y:S02]  /*7e10*/  IMAD R3, R2, UR9, RZ ;  /* 0x0000000902037c24 */ /* 0x000fe4000f8e02ff */
[----:B------:R-:W-:Y:S02]  /*7e20*/  VIADD R71, R69, UR10 ;  /* 0x0000000a45477c36 */ /* 0x000fe40008000000 */
[C---:B------:R-:W-:Y:S01]  /*7e30*/  VIADD R68, R0.reuse, 0x3 ;  /* 0x0000000300447836 */ /* 0x040fe20000000000 */
[----:B------:R-:W-:Y:S01]  /*7e40*/  LEA R2, P2, R3, UR12, 0x1 ;  /* 0x0000000c03027c11 */ /* 0x000fe2000f8408ff */
[----:B------:R-:W-:Y:S02]  /*7e50*/  VIADD R73, R71, UR10 ;  /* 0x0000000a47497c36 */ /* 0x000fe40008000000 */
[----:B------:R-:W-:Y:S01]  /*7e60*/  VIADD R70, R0, 0x2 ;  /* 0x0000000200467836 */ /* 0x000fe20000000000 */
[----:B------:R-:W-:Y:S01]  /*7e70*/  LEA.HI.X.SX32 R3, R3, UR13, 0x1, P2 ;  /* 0x0000000d03037c11 */ /* 0x000fe200090f0eff */
[----:B------:R-:W-:Y:S01]  /*7e80*/  VIADD R75, R73, UR10 ;  /* 0x0000000a494b7c36 */ /* 0x000fe20008000000 */
[----:B------:R-:W-:Y:S01]  /*7e90*/  ISETP.LT.AND P3, PT, R68, UR15, !P0 ;  /* 0x0000000f44007c0c */ /* 0x000fe2000c761270 */
[----:B------:R-:W-:Y:S01]  /*7ea0*/  VIADD R72, R0, 0x1 ;  /* 0x0000000100487836 */ /* 0x000fe20000000000 */
[----:B------:R-:W-:Y:S01]  /*7eb0*/  LEA R68, P5, R71, R2, 0x1 ;  /* 0x0000000247447211 */ /* 0x000fe200078a08ff */
[----:B------:R-:W-:Y:S01]  /*7ec0*/  VIADD R77, R75, UR10 ;  /* 0x0000000a4b4d7c36 */ /* 0x000fe20008000000 */
[----:B------:R-:W-:Y:S01]  /*7ed0*/  ISETP.LT.AND P6, PT, R70, UR15, !P0 ;  /* 0x0000000f46007c0c */ /* 0x000fe2000c7c1270 */
[----:B------:R-:W-:Y:S01]  /*7ee0*/  VIADD R87, R0, 0x4 ;  /* 0x0000000400577836 */ /* 0x000fe20000000000 */
[----:B------:R-:W-:Y:S01]  /*7ef0*/  ISETP.LT.AND P4, PT, R72, UR15, !P0 ;  /* 0x0000000f48007c0c */ /* 0x000fe2000c781270 */
[----:B------:R-:W-:-:S02]  /*7f00*/  VIADD R79, R77, UR10 ;  /* 0x0000000a4d4f7c36 */ /* 0x000fc40008000000 */
[----:B------:R-:W-:Y:S01]  /*7f10*/  VIADD R86, R0, 0x5 ;  /* 0x0000000500567836 */ /* 0x000fe20000000000 */
[----:B------:R-:W0:Y:S02]  /*7f20*/  @!P1 SYNCS.CCTL.IV [UR6+0x2000] ;  /* 0x00200000ff0099b1 */ /* 0x000e240008000006 */
[----:B0-----:R-:W-:Y:S01]  /*7f30*/  BAR.SYNC.DEFER_BLOCKING 0x0 ;  /* 0x0000000000007b1d */ /* 0x001fe20000010000 */
[----:B------:R-:W-:-:S04]  /*7f40*/  VIADD R81, R79, UR10 ;  /* 0x0000000a4f517c36 */ /* 0x000fc80008000000 */
[----:B------:R-:W-:Y:S01]  /*7f50*/  VIADD R83, R81, UR10 ;  /* 0x0000000a51537c36 */ /* 0x000fe20008000000 */
[----:B------:R-:W0:Y:S03]  /*7f60*/  LDTM.x64 R4, tmem[UR7] ;  /* 0x00000007000479ee */ /* 0x000e260008340000 */
[----:B------:R-:W-:Y:S01]  /*7f70*/  VIADD R84, R83, UR10 ;  /* 0x0000000a53547c36 */ /* 0x000fe20008000000 */
[----:B------:R-:W1:Y:S01]  /*7f80*/  @!P1 SYNCS.CCTL.IV [UR6+0x2008] ;  /* 0x00200800ff0099b1 */ /* 0x000e620008000006 */
[----:B------:R-:W-:Y:S01]  /*7f90*/  ISETP.LT.AND P1, PT, R0, UR15, !P0 ;  /* 0x0000000f00007c0c */ /* 0x000fe2000c721270 */
[----:B------:R-:W-:Y:S01]  /*7fa0*/  NOP ;  /* 0x0000000000007918 */ /* 0x000fe20000000000 */
[----:B0-----:R-:W-:Y:S02]  /*7fb0*/  F2FP.BF16.F32.PACK_AB R85, R5, R4 ;  /* 0x000000040555723e */ /* 0x001fe400000010ff */
[----:B------:R-:W-:-:S02]  /*7fc0*/  LEA R4, P2, R69, R2, 0x1 ;  /* 0x0000000245047211 */ /* 0x000fc400078408ff */
[----:B------:R-:W-:Y:S01]  /*7fd0*/  F2FP.BF16.F32.PACK_AB R6, R7, R6 ;  /* 0x000000060706723e */ /* 0x000fe200000010ff */
[----:B------:R-:W-:Y:S01]  /*7fe0*/  VIADD R7, R0, 0x7 ;  /* 0x0000000700077836 */ /* 0x000fe20000000000 */
[-C--:B------:R-:W-:Y:S02]  /*7ff0*/  LEA.HI.X.SX32 R5, R69, R3.reuse, 0x1, P2 ;  /* 0x0000000345057211 */ /* 0x080fe400010f0eff */
[-C--:B------:R-:W-:Y:S02]  /*8000*/  LEA R70, P2, R73, R2.reuse, 0x1 ;  /* 0x0000000249467211 */ /* 0x080fe400078408ff */
[-C--:B------:R-:W-:Y:S01]  /*8010*/  LEA.HI.X.SX32 R69, R71, R3.reuse, 0x1, P5 ;  /* 0x0000000347457211 */ /* 0x080fe200028f0eff */
[----:B------:R0:W-:Y:S01]  /*8020*/  @P1 STG.E.U16 desc[UR16][R4.64], R85 ;  /* 0x0000005504001986 */ /* 0x0001e2000c101510 */
[----:B------:R-:W-:Y:S02]  /*8030*/  LEA R72, P5, R75, R2, 0x1 ;  /* 0x000000024b487211 */ /* 0x000fe400078a08ff */
[----:B------:R-:W-:-:S02]  /*8040*/  LEA.HI.X.SX32 R71, R73, R3, 0x1, P2 ;  /* 0x0000000349477211 */ /* 0x000fc400010f0eff */
[-C--:B------:R-:W-:Y:S02]  /*8050*/  LEA R74, P2, R77, R2.reuse, 0x1 ;  /* 0x000000024d4a7211 */ /* 0x080fe400078408ff */
[-C--:B------:R-:W-:Y:S02]  /*8060*/  LEA.HI.X.SX32 R73, R75, R3.reuse, 0x1, P5 ;  /* 0x000000034b497211 */ /* 0x080fe400028f0eff */
[-C--:B------:R-:W-:Y:S02]  /*8070*/  LEA R76, P5, R79, R2.reuse, 0x1 ;  /* 0x000000024f4c7211 */ /* 0x080fe400078a08ff */
[-C--:B------:R-:W-:Y:S01]  /*8080*/  LEA.HI.X.SX32 R75, R77, R3.reuse, 0x1, P2 ;  /* 0x000000034d4b7211 */ /* 0x080fe200010f0eff */
[----:B0-----:R-:W-:Y:S01]  /*8090*/  VIADD R4, R0, 0x9 ;  /* 0x0000000900047836 */ /* 0x001fe20000000000 */
[----:B------:R-:W-:Y:S02]  /*80a0*/  LEA R78, P2, R81, R2, 0x1 ;  /* 0x00000002514e7211 */ /* 0x000fe400078408ff */
[----:B------:R-:W-:-:S02]  /*80b0*/  LEA.HI.X.SX32 R77, R79, R3, 0x1, P5 ;  /* 0x000000034f4d7211 */ /* 0x000fc400028f0eff */
[-C--:B------:R-:W-:Y:S02]  /*80c0*/  LEA R80, P5, R83, R2.reuse, 0x1 ;  /* 0x0000000253507211 */ /* 0x080fe400078a08ff */
[-C--:B------:R-:W-:Y:S02]  /*80d0*/  LEA.HI.X.SX32 R79, R81, R3.reuse, 0x1, P2 ;  /* 0x00000003514f7211 */ /* 0x080fe400010f0eff */
[----:B------:R-:W-:Y:S02]  /*80e0*/  LEA.HI.X.SX32 R81, R83, R3, 0x1, P5 ;  /* 0x0000000353517211 */ /* 0x000fe400028f0eff */
[----:B------:R-:W-:Y:S02]  /*80f0*/  ISETP.LT.AND P5, PT, R87, UR15, !P0 ;  /* 0x0000000f57007c0c */ /* 0x000fe4000c7a1270 */
[----:B------:R-:W-:Y:S02]  /*8100*/  PRMT R5, R85, 0x7632, R5 ;  /* 0x0000763255057816 */ /* 0x000fe40000000005 */
[----:B------:R-:W-:-:S02]  /*8110*/  LEA R82, P2, R84, R2, 0x1 ;  /* 0x0000000254527211 */ /* 0x000fc400078408ff */
[----:B------:R-:W-:Y:S01]  /*8120*/  F2FP.BF16.F32.PACK_AB R8, R9, R8 ;  /* 0x000000080908723e */ /* 0x000fe200000010ff */
[----:B------:R0:W-:Y:S01]  /*8130*/  @P4 STG.E.U16 desc[UR16][R68.64], R5 ;  /* 0x0000000544004986 */ /* 0x0001e2000c101510 */
[----:B------:R-:W-:Y:S02]  /*8140*/  PRMT R9, R6, 0x7632, R9 ;  /* 0x0000763206097816 */ /* 0x000fe40000000009 */
[-C--:B------:R-:W-:Y:S01]  /*8150*/  LEA.HI.X.SX32 R83, R84, R3.reuse, 0x1, P2 ;  /* 0x0000000354537211 */ /* 0x080fe200010f0eff */
[----:B------:R2:W-:Y:S01]  /*8160*/  @P6 STG.E.U16 desc[UR16][R70.64], R6 ;  /* 0x0000000646006986 */ /* 0x0005e2000c101510 */
[----:B------:R-:W-:Y:S01]  /*8170*/  ISETP.LT.AND P2, PT, R86, UR15, !P0 ;  /* 0x0000000f56007c0c */ /* 0x000fe2000c741270 */
[----:B------:R-:W-:Y:S01]  /*8180*/  VIADD R86, R0, 0x6 ;  /* 0x0000000600567836 */ /* 0x000fe20000000000 */
[----:B------:R-:W-:Y:S01]  /*8190*/  ISETP.LT.AND P4, PT, R7, UR15, !P0 ;  /* 0x0000000f07007c0c */ /* 0x000fe2000c781270 */
[----:B------:R3:W-:Y:S01]  /*81a0*/  @P3 STG.E.U16 desc[UR16][R72.64], R9 ;  /* 0x0000000948003986 */ /* 0x0007e2000c101510 */
[----:B------:R-:W-:Y:S01]  /*81b0*/  ISETP.LT.AND P3, PT, R4, UR15, !P0 ;  /* 0x0000000f04007c0c */ /* 0x000fe2000c761270 */
[----:B------:R-:W-:Y:S01]  /*81c0*/  VIADD R4, R0, 0xa ;  /* 0x0000000a00047836 */ /* 0x000fe20000000000 */
[----:B------:R-:W-:Y:S01]  /*81d0*/  ISETP.LT.AND P1, PT, R86, UR15, !P0 ;  /* 0x0000000f56007c0c */ /* 0x000fe2000c721270 */
[----:B------:R-:W-:Y:S01]  /*81e0*/  @P5 STG.E.U16 desc[UR16][R74.64], R8 ;  /* 0x000000084a005986 */ /* 0x000fe2000c101510 */
[----:B0-----:R-:W-:Y:S01]  /*81f0*/  PRMT R5, R8, 0x7632, R5 ;  /* 0x0000763208057816 */ /* 0x001fe20000000005 */
[----:B------:R-:W-:Y:S01]  /*8200*/  VIADD R7, R0, 0x8 ;  /* 0x0000000800077836 */ /* 0x000fe20000000000 */
[----:B------:R-:W-:Y:S01]  /*8210*/  ISETP.LT.AND P5, PT, R4, UR15, !P0 ;  /* 0x0000000f04007c0c */ /* 0x000fe2000c7a1270 */
[----:B------:R-:W-:Y:S01]  /*8220*/  VIADD R4, R0, 0xb ;  /* 0x0000000b00047836 */ /* 0x000fe20000000000 */
[----:B------:R-:W-:Y:S01]  /*8230*/  F2FP.BF16.F32.PACK_AB R10, R11, R10 ;  /* 0x0000000a0b0a723e */ /* 0x000fe200000010ff */
[----:B------:R0:W-:Y:S01]  /*8240*/  @P2 STG.E.U16 desc[UR16][R76.64], R5 ;  /* 0x000000054c002986 */ /* 0x0001e2000c101510 */
[----:B------:R-:W-:Y:S01]  /*8250*/  VIADD R84, R84, UR10 ;  /* 0x0000000a54547c36 */ /* 0x000fe20008000000 */
[----:B------:R-:W-:Y:S01]  /*8260*/  ISETP.LT.AND P6, PT, R7, UR15, !P0 ;  /* 0x0000000f07007c0c */ /* 0x000fe2000c7c1270 */
[----:B--2---:R-:W-:Y:S01]  /*8270*/  VIADD R6, R0, 0xd ;  /* 0x0000000d00067836 */ /* 0x004fe20000000000 */
[----:B------:R-:W-:Y:S01]  /*8280*/  ISETP.LT.AND P2, PT, R4, UR15, !P0 ;  /* 0x0000000f04007c0c */ /* 0x000fe2000c741270 */
[----:B------:R-:W-:Y:S01]  /*8290*/  VIADD R4, R0, 0xc ;  /* 0x0000000c00047836 */ /* 0x000fe20000000000 */
[----:B---3--:R-:W-:Y:S01]  /*82a0*/  PRMT R9, R10, 0x7632, R9 ;  /* 0x000076320a097816 */ /* 0x008fe20000000009 */
[----:B------:R2:W-:Y:S01]  /*82b0*/  @P1 STG.E.U16 desc[UR16][R78.64], R10 ;  /* 0x0000000a4e001986 */ /* 0x0005e2000c101510 */
[----:B------:R-:W-:Y:S01]  /*82c0*/  F2FP.BF16.F32.PACK_AB R12, R13, R12 ;  /* 0x0000000c0d0c723e */ /* 0x000fe200000010ff */
[----:B------:R-:W-:Y:S01]  /*82d0*/  VIADD R7, R0, 0xe ;  /* 0x0000000e00077836 */ /* 0x000fe20000000000 */
[----:B------:R-:W-:Y:S01]  /*82e0*/  ISETP.LT.AND P1, PT, R4, UR15, !P0 ;  /* 0x0000000f04007c0c */ /* 0x000fe2000c721270 */
[----:B------:R3:W-:Y:S01]  /*82f0*/  @P4 STG.E.U16 desc[UR16][R80.64], R9 ;  /* 0x0000000950004986 */ /* 0x0007e2000c101510 */
[----:B------:R-:W-:Y:S01]  /*8300*/  LEA R4, P4, R84, R2, 0x1 ;  /* 0x0000000254047211 */ /* 0x000fe200078808ff */
[----:B------:R-:W-:Y:S01]  /*8310*/  VIADD R11, R0, 0xf ;  /* 0x0000000f000b7836 */ /* 0x000fe20000000000 */
[----:B------:R-:W-:Y:S01]  /*8320*/  PRMT R13, R12, 0x7632, R13 ;  /* 0x000076320c0d7816 */ /* 0x000fe2000000000d */
[----:B------:R-:W-:Y:S01]  /*8330*/  @P6 STG.E.U16 desc[UR16][R82.64], R12 ;  /* 0x0000000c52006986 */ /* 0x000fe2000c101510 */
[C---:B0-----:R-:W-:Y:S01]  /*8340*/  LEA.HI.X.SX32 R5, R84.reuse, R3, 0x1, P4 ;  /* 0x0000000354057211 */ /* 0x041fe200020f0eff */
[----:B------:R-:W-:Y:S01]  /*8350*/  VIADD R84, R84, UR10 ;  /* 0x0000000a54547c36 */ /* 0x000fe20008000000 */
[----:B------:R-:W-:-:S02]  /*8360*/  ISETP.LT.AND P4, PT, R6, UR15, !P0 ;  /* 0x0000000f06007c0c */ /* 0x000fc4000c781270 */
[----:B------:R-:W-:Y:S01]  /*8370*/  F2FP.BF16.F32.PACK_AB R14, R15, R14 ;  /* 0x0000000e0f0e723e */ /* 0x000fe200000010ff */
[C---:B--2---:R-:W-:Y:S01]  /*8380*/  VIADD R10, R84.reuse, UR10 ;  /* 0x0000000a540a7c36 */ /* 0x044fe20008000000 */
[CC--:B------:R-:W-:Y:S01]  /*8390*/  LEA R6, P6, R84.reuse, R2.reuse, 0x1 ;  /* 0x0000000254067211 */ /* 0x0c0fe200078c08ff */
[----:B------:R0:W-:Y:S01]  /*83a0*/  @P3 STG.E.U16 desc[UR16][R4.64], R13 ;  /* 0x0000000d04003986 */ /* 0x0001e2000c101510 */
[----:B------:R-:W-:Y:S02]  /*83b0*/  ISETP.LT.AND P3, PT, R7, UR15, !P0 ;  /* 0x0000000f07007c0c */ /* 0x000fe4000c761270 */
[-C--:B------:R-:W-:Y:S02]  /*83c0*/  LEA.HI.X.SX32 R7, R84, R3.reuse, 0x1, P6 ;  /* 0x0000000354077211 */ /* 0x080fe400030f0eff */
[----:B------:R-:W-:Y:S02]  /*83d0*/  LEA R8, P6, R10, R2, 0x1 ;  /* 0x000000020a087211 */ /* 0x000fe400078c08ff */
[----:B------:R-:W-:Y:S01]  /*83e0*/  PRMT R15, R14, 0x7632, R15 ;  /* 0x000076320e0f7816 */ /* 0x000fe2000000000f */
[----:B------:R2:W-:Y:S01]  /*83f0*/  @P5 STG.E.U16 desc[UR16][R6.64], R14 ;  /* 0x0000000e06005986 */ /* 0x0005e2000c101510 */
[C---:B---3--:R-:W-:Y:S01]  /*8400*/  LEA.HI.X.SX32 R9, R10.reuse, R3, 0x1, P6 ;  /* 0x000000030a097211 */ /* 0x048fe200030f0eff */
[----:B------:R-:W-:Y:S01]  /*8410*/  VIADD R10, R10, UR10 ;  /* 0x0000000a0a0a7c36 */ /* 0x000fe20008000000 */
[----:B------:R-:W-:Y:S01]  /*8420*/  ISETP.LT.AND P5, PT, R11, UR15, !P0 ;  /* 0x0000000f0b007c0c */ /* 0x000fe2000c7a1270 */
[----:B0-----:R-:W-:Y:S01]  /*8430*/  VIADD R5, R0, 0x10 ;  /* 0x0000001000057836 */ /* 0x001fe20000000000 */
[----:B------:R-:W-:Y:S01]  /*8440*/  F2FP.BF16.F32.PACK_AB R16, R17, R16 ;  /* 0x000000101110723e */ /* 0x000fe200000010ff */
[C---:B------:R-:W-:Y:S01]  /*8450*/  VIADD R12, R10.reuse, UR10 ;  /* 0x0000000a0a0c7c36 */ /* 0x040fe20008000000 */
[----:B------:R-:W-:Y:S01]  /*8460*/  LEA R4, P6, R10, R2, 0x1 ;  /* 0x000000020a047211 */ /* 0x000fe200078c08ff */
[----:B------:R0:W-:Y:S01]  /*8470*/  @P2 STG.E.U16 desc[UR16][R8.64], R15 ;  /* 0x0000000f08002986 */ /* 0x0001e2000c101510 */
[----:B------:R-:W-:-:S02]  /*8480*/  ISETP.LT.AND P2, PT, R5, UR15, !P0 ;  /* 0x0000000f05007c0c */ /* 0x000fc4000c741270 */
[-C--:B------:R-:W-:Y:S01]  /*8490*/  LEA.HI.X.SX32 R5, R10, R3.reuse, 0x1, P6 ;  /* 0x000000030a057211 */ /* 0x080fe200030f0eff */
[----:B--2---:R-:W-:Y:S01]  /*84a0*/  VIADD R6, R0, 0x11 ;  /* 0x0000001100067836 */ /* 0x004fe20000000000 */
[----:B------:R-:W-:Y:S01]  /*84b0*/  LEA R10, P6, R12, R2, 0x1 ;  /* 0x000000020c0a7211 */ /* 0x000fe200078c08ff */
[----:B------:R-:W-:Y:S01]  /*84c0*/  VIADD R7, R0, 0x12 ;  /* 0x0000001200077836 */ /* 0x000fe20000000000 */
[----:B------:R-:W-:Y:S01]  /*84d0*/  F2FP.BF16.F32.PACK_AB R18, R19, R18 ;  /* 0x000000121312723e */ /* 0x000fe200000010ff */
[----:B------:R2:W-:Y:S01]  /*84e0*/  @P1 STG.E.U16 desc[UR16][R4.64], R16 ;  /* 0x0000001004001986 */ /* 0x0005e2000c101510 */
[C---:B------:R-:W-:Y:S01]  /*84f0*/  LEA.HI.X.SX32 R11, R12.reuse, R3, 0x1, P6 ;  /* 0x000000030c0b7211 */ /* 0x040fe200030f0eff */
[----:B------:R-:W-:Y:S01]  /*8500*/  VIADD R12, R12, UR10 ;  /* 0x0000000a0c0c7c36 */ /* 0x000fe20008000000 */
[----:B------:R-:W-:Y:S02]  /*8510*/  ISETP.LT.AND P1, PT, R6, UR15, !P0 ;  /* 0x0000000f06007c0c */ /* 0x000fe4000c721270 */
[----:B0-----:R-:W-:Y:S01]  /*8520*/  PRMT R9, R16, 0x7632, R9 ;  /* 0x0000763210097816 */ /* 0x001fe20000000009 */
[C---:B------:R-:W-:Y:S01]  /*8530*/  VIADD R13, R12.reuse, UR10 ;  /* 0x0000000a0c0d7c36 */ /* 0x040fe20008000000 */
[----:B------:R-:W-:-:S02]  /*8540*/  LEA R6, P6, R12, R2, 0x1 ;  /* 0x000000020c067211 */ /* 0x000fc400078c08ff */
[----:B------:R-:W-:Y:S01]  /*8550*/  F2FP.BF16.F32.PACK_AB R20, R21, R20 ;  /* 0x000000141514723e */ /* 0x000fe200000010ff */
[----:B------:R0:W-:Y:S01]  /*8560*/  @P4 STG.E.U16 desc[UR16][R10.64], R9 ;  /* 0x000000090a004986 */ /* 0x0001e2000c101510 */
[----:B------:R-:W-:Y:S01]  /*8570*/  ISETP.LT.AND P4, PT, R7, UR15, !P0 ;  /* 0x0000000f07007c0c */ /* 0x000fe2000c781270 */
[----:B--2---:R-:W-:Y:S01]  /*8580*/  VIADD R4, R0, 0x13 ;  /* 0x0000001300047836 */ /* 0x004fe20000000000 */
[----:B------:R-:W-:Y:S01]  /*8590*/  LEA.HI.X.SX32 R7, R12, R3, 0x1, P6 ;  /* 0x000000030c077211 */ /* 0x000fe200030f0eff */
[C---:B------:R-:W-:Y:S01]  /*85a0*/  VIADD R5, R0.reuse, 0x14 ;  /* 0x0000001400057836 */ /* 0x040fe20000000000 */
[----:B------:R-:W-:Y:S01]  /*85b0*/  LEA R8, P6, R13, R2, 0x1 ;  /* 0x000000020d087211 */ /* 0x000fe200078c08ff */
[----:B------:R-:W-:Y:S01]  /*85c0*/  VIADD R16, R0, 0x3e ;  /* 0x0000003e00107836 */ /* 0x000fe20000000000 */
[----:B------:R-:W-:Y:S01]  /*85d0*/  F2FP.BF16.F32.PACK_AB R22, R23, R22 ;  /* 0x000000161716723e */ /* 0x000fe200000010ff */
[----:B------:R2:W-:Y:S01]  /*85e0*/  @P3 STG.E.U16 desc[UR16][R6.64], R18 ;  /* 0x0000001206003986 */ /* 0x0005e2000c101510 */
[----:B------:R-:W-:-:S02]  /*85f0*/  ISETP.LT.AND P3, PT, R4, UR15, !P0 ;  /* 0x0000000f04007c0c */ /* 0x000fc4000c761270 */
[----:B------:R-:W-:Y:S02]  /*8600*/  F2FP.BF16.F32.PACK_AB R24, R25, R24 ;  /* 0x000000181918723e */ /* 0x000fe400000010ff */
[CC--:B0-----:R-:W-:Y:S01]  /*8610*/  LEA.HI.X.SX32 R9, R13.reuse, R3.reuse, 0x1, P6 ;  /* 0x000000030d097211 */ /* 0x0c1fe200030f0eff */
[----:B------:R-:W-:Y:S01]  /*8620*/  VIADD R13, R13, UR10 ;  /* 0x0000000a0d0d7c36 */ /* 0x000fe20008000000 */
[----:B------:R-:W-:Y:S02]  /*8630*/  PRMT R11, R18, 0x7632, R11 ;  /* 0x00007632120b7816 */ /* 0x000fe4000000000b */
[----:B------:R-:W-:Y:S01]  /*8640*/  F2FP.BF16.F32.PACK_AB R26, R27, R26 ;  /* 0x0000001a1b1a723e */ /* 0x000fe200000010ff */
[C---:B------:R-:W-:Y:S01]  /*8650*/  VIADD R12, R13.reuse, UR10 ;  /* 0x0000000a0d0c7c36 */ /* 0x040fe20008000000 */
[-C--:B------:R-:W-:Y:S01]  /*8660*/  LEA R4, P6, R13, R2.reuse, 0x1 ;  /* 0x000000020d047211 */ /* 0x080fe200078c08ff */
[----:B------:R0:W-:Y:S01]  /*8670*/  @P5 STG.E.U16 desc[UR16][R8.64], R11 ;  /* 0x0000000b08005986 */ /* 0x0001e2000c101510 */
[----:B------:R-:W-:Y:S01]  /*8680*/  ISETP.LT.AND P5, PT, R5, UR15, !P0 ;  /* 0x0000000f05007c0c */ /* 0x000fe2000c7a1270 */
[C---:B--2---:R-:W-:Y:S01]  /*8690*/  VIADD R6, R0.reuse, 0x15 ;  /* 0x0000001500067836 */ /* 0x044fe20000000000 */
[----:B------:R-:W-:Y:S01]  /*86a0*/  LEA.HI.X.SX32 R5, R13, R3, 0x1, P6 ;  /* 0x000000030d057211 */ /* 0x000fe200030f0eff */
[----:B------:R-:W-:Y:S01]  /*86b0*/  VIADD R7, R0, 0x16 ;  /* 0x0000001600077836 */ /* 0x000fe20000000000 */
[----:B------:R-:W-:-:S02]  /*86c0*/  LEA R10, P6, R12, R2, 0x1 ;  /* 0x000000020c0a7211 */ /* 0x000fc400078c08ff */
[----:B------:R-:W-:Y:S01]  /*86d0*/  F2FP.BF16.F32.PACK_AB R28, R29, R28 ;  /* 0x0000001c1d1c723e */ /* 0x000fe200000010ff */
[----:B------:R2:W-:Y:S01]  /*86e0*/  @P2 STG.E.U16 desc[UR16][R4.64], R20 ;  /* 0x0000001404002986 */ /* 0x0005e2000c101510 */
[----:B------:R-:W-:Y:S02]  /*86f0*/  ISETP.LT.AND P2, PT, R6, UR15, !P0 ;  /* 0x0000000f06007c0c */ /* 0x000fe4000c741270 */
        /* <DEDUP_REMOVED lines=9> */
[----:B--2---:R-:W-:Y:S01]  /*8790*/  VIADD R4, R0, 0x17 ;  /* 0x0000001700047836 */ /* 0x004fe20000000000 */
        /* <DEDUP_REMOVED lines=87> */
[C---:B0-----:R-:W-:Y:S01]  /*8d10*/  LEA.HI.X.SX32 R11, R12.reuse, R3, 0x1, P6 ;  /* 0x000000030c0b7211 */ /* 0x041fe200030f0eff */
[----:B------:R-:W-:Y:S01]  /*8d20*/  VIADD R12, R12, UR10 ;  /* 0x0000000a0c0c7c36 */ /* 0x000fe20008000000 */
[----:B------:R-:W-:-:S03]  /*8d30*/  PRMT R9, R32, 0x7632, R9 ;  /* 0x0000763220097816 */ /* 0x000fc60000000009 */
[C---:B------:R-:W-:Y:S01]  /*8d40*/  VIADD R13, R12.reuse, UR10 ;  /* 0x0000000a0c0d7c36 */ /* 0x040fe20008000000 */
[-C--:B------:R-:W-:Y:S01]  /*8d50*/  LEA R6, P6, R12, R2.reuse, 0x1 ;  /* 0x000000020c067211 */ /* 0x080fe200078c08ff */
[----:B------:R0:W-:Y:S01]  /*8d60*/  @P3 STG.E.U16 desc[UR16][R10.64], R9 ;  /* 0x000000090a003986 */ /* 0x0001e2000c101510 */
[----:B------:R-:W-:Y:S01]  /*8d70*/  ISETP.LT.AND P3, PT, R7, UR15, !P0 ;  /* 0x0000000f07007c0c */ /* 0x000fe2000c761270 */
[----:B--2---:R-:W-:Y:S01]  /*8d80*/  VIADD R4, R0, 0x23 ;  /* 0x0000002300047836 */ /* 0x004fe20000000000 */
[----:B------:R-:W-:Y:S01]  /*8d90*/  LEA.HI.X.SX32 R7, R12, R3, 0x1, P6 ;  /* 0x000000030c077211 */ /* 0x000fe200030f0eff */
[----:B------:R-:W-:Y:S01]  /*8da0*/  VIADD R5, R0, 0x24 ;  /* 0x0000002400057836 */ /* 0x000fe20000000000 */
[----:B------:R-:W-:-:S03]  /*8db0*/  LEA R8, P6, R13, R2, 0x1 ;  /* 0x000000020d087211 */ /* 0x000fc600078c08ff */
[----:B------:R2:W-:Y:S01]  /*8dc0*/  @P5 STG.E.U16 desc[UR16][R6.64], R34 ;  /* 0x0000002206005986 */ /* 0x0005e2000c101510 */
[----:B------:R-:W-:Y:S02]  /*8dd0*/  ISETP.LT.AND P5, PT, R4, UR15, !P0 ;  /* 0x0000000f04007c0c */ /* 0x000fe4000c7a1270 */
[C---:B0-----:R-:W-:Y:S01]  /*8de0*/  LEA.HI.X.SX32 R9, R13.reuse, R3, 0x1, P6 ;  /* 0x000000030d097211 */ /* 0x041fe200030f0eff */
[----:B------:R-:W-:Y:S01]  /*8df0*/  VIADD R13, R13, UR10 ;  /* 0x0000000a0d0d7c36 */ /* 0x000fe20008000000 */
[----:B------:R-:W-:-:S03]  /*8e00*/  PRMT R11, R34, 0x7632, R11 ;  /* 0x00007632220b7816 */ /* 0x000fc6000000000b */
[C---:B------:R-:W-:Y:S01]  /*8e10*/  VIADD R12, R13.reuse, UR10 ;  /* 0x0000000a0d0c7c36 */ /* 0x040fe20008000000 */
[-C--:B------:R-:W-:Y:S01]  /*8e20*/  LEA R4, P6, R13, R2.reuse, 0x1 ;  /* 0x000000020d047211 */ /* 0x080fe200078c08ff */
[----:B------:R0:W-:Y:S01]  /*8e30*/  @P2 STG.E.U16 desc[UR16][R8.64], R11 ;  /* 0x0000000b08002986 */ /* 0x0001e2000c101510 */
[----:B------:R-:W-:Y:S01]  /*8e40*/  ISETP.LT.AND P2, PT, R5, UR15, !P0 ;  /* 0x0000000f05007c0c */ /* 0x000fe2000c741270 */
[C---:B--2---:R-:W-:Y:S01]  /*8e50*/  VIADD R6, R0.reuse, 0x25 ;  /* 0x0000002500067836 */ /* 0x044fe20000000000 */
        /* <DEDUP_REMOVED lines=121> */
[CC--:B0-----:R-:W-:Y:S01]  /*95f0*/  LEA.HI.X.SX32 R9, R13.reuse, R3.reuse, 0x1, P6 ;  /* 0x000000030d097211 */ /* 0x0c1fe200030f0eff */
[----:B------:R-:W-:Y:S01]  /*9600*/  VIADD R13, R13, UR10 ;  /* 0x0000000a0d0d7c36 */ /* 0x000fe20008000000 */
[----:B------:R-:W-:Y:S02]  /*9610*/  PRMT R11, R54, 0x7632, R11 ;  /* 0x00007632360b7816 */ /* 0x000fe4000000000b */
[----:B------:R-:W-:Y:S01]  /*9620*/  ISETP.LT.AND P6, PT, R4, UR15, !P0 ;  /* 0x0000000f04007c0c */ /* 0x000fe2000c7c1270 */
        /* <DEDUP_REMOVED lines=8> */
[----:B------:R-:W-:Y:S01]  /*96b0*/  PRMT R7, R56, 0x7632, R7 ;  /* 0x0000763238077816 */ /* 0x000fe20000000007 */
[----:B------:R-:W-:Y:S01]  /*96c0*/  @P1 STG.E.U16 desc[UR16][R4.64], R56 ;  /* 0x0000003804001986 */ /* 0x000fe2000c101510 */
[----:B------:R-:W-:Y:S02]  /*96d0*/  ISETP.LT.AND P1, PT, R6, UR15, !P0 ;  /* 0x0000000f06007c0c */ /* 0x000fe4000c721270 */
[C---:B0-----:R-:W-:Y:S01]  /*96e0*/  LEA.HI.X.SX32 R11, R12.reuse, R3, 0x1, P5 ;  /* 0x000000030c0b7211 */ /* 0x041fe200028f0eff */
[----:B------:R-:W-:Y:S02]  /*96f0*/  VIADD R12, R12, UR10 ;  /* 0x0000000a0c0c7c36 */ /* 0x000fe40008000000 */
[----:B------:R-:W-:Y:S02]  /*9700*/  VIADD R9, R0, 0x3a ;  /* 0x0000003a00097836 */ /* 0x000fe40000000000 */
[----:B------:R0:W-:Y:S01]  /*9710*/  @P4 STG.E.U16 desc[UR16][R10.64], R7 ;  /* 0x000000070a004986 */ /* 0x0001e2000c101510 */
[----:B------:R-:W-:Y:S01]  /*9720*/  LEA R6, P4, R12, R2, 0x1 ;  /* 0x000000020c067211 */ /* 0x000fe200078808ff */
[----:B------:R-:W-:Y:S01]  /*9730*/  VIADD R8, R0, 0x3b ;  /* 0x0000003b00087836 */ /* 0x000fe20000000000 */
[----:B------:R-:W-:-:S02]  /*9740*/  ISETP.LT.AND P5, PT, R9, UR15, !P0 ;  /* 0x0000000f09007c0c */ /* 0x000fc4000c7a1270 */
[C---:B0-----:R-:W-:Y:S01]  /*9750*/  LEA.HI.X.SX32 R7, R12.reuse, R3, 0x1, P4 ;  /* 0x000000030c077211 */ /* 0x041fe200020f0eff */
[----:B------:R-:W-:Y:S01]  /*9760*/  VIADD R12, R12, UR10 ;  /* 0x0000000a0c0c7c36 */ /* 0x000fe20008000000 */
[----:B------:R-:W-:Y:S01]  /*9770*/  ISETP.LT.AND P4, PT, R8, UR15, !P0 ;  /* 0x0000000f08007c0c */ /* 0x000fe2000c781270 */
[----:B------:R-:W-:Y:S02]  /*9780*/  VIADD R11, R0, 0x3c ;  /* 0x0000003c000b7836 */ /* 0x000fe40000000000 */
[----:B------:R0:W-:Y:S01]  /*9790*/  @P3 STG.E.U16 desc[UR16][R6.64], R58 ;  /* 0x0000003a06003986 */ /* 0x0001e2000c101510 */
[C---:B------:R-:W-:Y:S01]  /*97a0*/  LEA R4, P3, R12.reuse, R2, 0x1 ;  /* 0x000000020c047211 */ /* 0x040fe200078608ff */
[----:B------:R-:W-:-:S03]  /*97b0*/  VIADD R9, R12, UR10 ;  /* 0x0000000a0c097c36 */ /* 0x000fc60008000000 */
[----:B------:R-:W-:Y:S01]  /*97c0*/  LEA.HI.X.SX32 R5, R12, R3, 0x1, P3 ;  /* 0x000000030c057211 */ /* 0x000fe200018f0eff */
[C---:B------:R-:W-:Y:S01]  /*97d0*/  VIADD R10, R9.reuse, UR10 ;  /* 0x0000000a090a7c36 */ /* 0x040fe20008000000 */
[----:B------:R-:W-:-:S04]  /*97e0*/  LEA R8, P3, R9, R2, 0x1 ;  /* 0x0000000209087211 */ /* 0x000fc800078608ff */
[----:B------:R-:W-:Y:S02]  /*97f0*/  LEA.HI.X.SX32 R9, R9, R3, 0x1, P3 ;  /* 0x0000000309097211 */ /* 0x000fe400018f0eff */
[----:B0-----:R-:W-:Y:S02]  /*9800*/  PRMT R7, R58, 0x7632, R7 ;  /* 0x000076323a077816 */ /* 0x001fe40000000007 */
[----:B------:R-:W-:Y:S01]  /*9810*/  ISETP.LT.AND P3, PT, R11, UR15, !P0 ;  /* 0x0000000f0b007c0c */ /* 0x000fe2000c761270 */
[C---:B------:R-:W-:Y:S02]  /*9820*/  VIADD R11, R10.reuse, UR10 ;  /* 0x0000000a0a0b7c36 */ /* 0x040fe40008000000 */
[----:B------:R0:W-:Y:S01]  /*9830*/  @P6 STG.E.U16 desc[UR16][R4.64], R7 ;  /* 0x0000000704006986 */ /* 0x0001e2000c101510 */
[----:B------:R-:W-:Y:S01]  /*9840*/  LEA R6, P6, R10, R2, 0x1 ;  /* 0x000000020a067211 */ /* 0x000fe200078c08ff */
[----:B------:R-:W-:Y:S02]  /*9850*/  VIADD R12, R11, UR10 ;  /* 0x0000000a0b0c7c36 */ /* 0x000fe40008000000 */
[----:B------:R2:W-:Y:S01]  /*9860*/  @P2 STG.E.U16 desc[UR16][R8.64], R60 ;  /* 0x0000003c08002986 */ /* 0x0005e2000c101510 */
[----:B------:R-:W-:Y:S01]  /*9870*/  ISETP.LT.AND P2, PT, R13, UR15, !P0 ;  /* 0x0000000f0d007c0c */ /* 0x000fe2000c741270 */
[----:B------:R-:W-:-:S04]  /*9880*/  VIADD R13, R12, UR10 ;  /* 0x0000000a0c0d7c36 */ /* 0x000fc80008000000 */
[----:B------:R-:W-:Y:S01]  /*9890*/  VIADD R14, R13, UR10 ;  /* 0x0000000a0d0e7c36 */ /* 0x000fe20008000000 */
[----:B0-----:R-:W-:Y:S02]  /*98a0*/  LEA.HI.X.SX32 R7, R10, R3, 0x1, P6 ;  /* 0x000000030a077211 */ /* 0x001fe400030f0eff */
[----:B------:R-:W-:Y:S01]  /*98b0*/  PRMT R5, R60, 0x7632, R5 ;  /* 0x000076323c057816 */ /* 0x000fe20000000005 */
[----:B------:R-:W-:Y:S01]  /*98c0*/  VIADD R15, R14, UR10 ;  /* 0x0000000a0e0f7c36 */ /* 0x000fe20008000000 */
[----:B------:R-:W-:-:S03]  /*98d0*/  LEA R10, P6, R11, R2, 0x1 ;  /* 0x000000020b0a7211 */ /* 0x000fc600078c08ff */
[----:B------:R0:W-:Y:S01]  /*98e0*/  @P1 STG.E.U16 desc[UR16][R6.64], R5 ;  /* 0x0000000506001986 */ /* 0x0001e2000c101510 */
[-C--:B------:R-:W-:Y:S02]  /*98f0*/  LEA.HI.X.SX32 R11, R11, R3.reuse, 0x1, P6 ;  /* 0x000000030b0b7211 */ /* 0x080fe400030f0eff */
[CC--:B------:R-:W-:Y:S02]  /*9900*/  LEA R4, P1, R12.reuse, R2.reuse, 0x1 ;  /* 0x000000020c047211 */ /* 0x0c0fe400078208ff */
[CC--:B--2---:R-:W-:Y:S01]  /*9910*/  LEA R8, P6, R13.reuse, R2.reuse, 0x1 ;  /* 0x000000020d087211 */ /* 0x0c4fe200078c08ff */
[----:B------:R-:W-:Y:S03]  /*9920*/  @P5 STG.E.U16 desc[UR16][R10.64], R62 ;  /* 0x0000003e0a005986 */ /* 0x000fe6000c101510 */
[-C--:B------:R-:W-:Y:S02]  /*9930*/  LEA.HI.X.SX32 R9, R13, R3.reuse, 0x1, P6 ;  /* 0x000000030d097211 */ /* 0x080fe400030f0eff */
[----:B0-----:R-:W-:Y:S01]  /*9940*/  LEA.HI.X.SX32 R5, R12, R3, 0x1, P1 ;  /* 0x000000030c057211 */ /* 0x001fe200008f0eff */
[----:B------:R-:W-:Y:S01]  /*9950*/  VIADD R7, R0, 0x3f ;  /* 0x0000003f00077836 */ /* 0x000fe20000000000 */
[----:B------:R-:W-:Y:S01]  /*9960*/  LEA R12, P6, R14, R2, 0x1 ;  /* 0x000000020e0c7211 */ /* 0x000fe200078c08ff */
[----:B------:R-:W-:Y:S01]  /*9970*/  VIADD R0, R15, UR10 ;  /* 0x0000000a0f007c36 */ /* 0x000fe20008000000 */
[----:B------:R-:W-:-:S02]  /*9980*/  ISETP.LT.AND P1, PT, R16, UR15, !P0 ;  /* 0x0000000f10007c0c */ /* 0x000fc4000c721270 */
[-C--:B------:R-:W-:Y:S02]  /*9990*/  LEA.HI.X.SX32 R13, R14, R3.reuse, 0x1, P6 ;  /* 0x000000030e0d7211 */ /* 0x080fe400030f0eff */
[-C--:B------:R-:W-:Y:S02]  /*99a0*/  LEA R6, P6, R15, R2.reuse, 0x1 ;  /* 0x000000020f067211 */ /* 0x080fe400078c08ff */
[----:B------:R-:W-:Y:S02]  /*99b0*/  ISETP.LT.AND P0, PT, R7, UR15, !P0 ;  /* 0x0000000f07007c0c */ /* 0x000fe4000c701270 */
[----:B------:R-:W-:Y:S02]  /*99c0*/  LEA.HI.X.SX32 R7, R15, R3, 0x1, P6 ;  /* 0x000000030f077211 */ /* 0x000fe400030f0eff */
[----:B------:R-:W-:-:S04]  /*99d0*/  LEA R2, P6, R0, R2, 0x1 ;  /* 0x0000000200027211 */ /* 0x000fc800078c08ff */
[----:B------:R-:W-:Y:S02]  /*99e0*/  LEA.HI.X.SX32 R3, R0, R3, 0x1, P6 ;  /* 0x0000000300037211 */ /* 0x000fe400030f0eff */
[----:B------:R-:W-:-:S05]  /*99f0*/  PRMT R0, R62, 0x7632, R0 ;  /* 0x000076323e007816 */ /* 0x000fca0000000000 */
[----:B------:R0:W-:Y:S04]  /*9a00*/  @P4 STG.E.U16 desc[UR16][R4.64], R0 ;  /* 0x0000000004004986 */ /* 0x0001e8000c101510 */
[----:B------:R2:W-:Y:S01]  /*9a10*/  @P3 STG.E.U16 desc[UR16][R8.64], R64 ;  /* 0x0000004008003986 */ /* 0x0005e2000c101510 */
[----:B0-----:R-:W-:Y:S02]  /*9a20*/  PRMT R5, R64, 0x7632, R5 ;  /* 0x0000763240057816 */ /* 0x001fe40000000005 */
[----:B--2---:R-:W-:-:S03]  /*9a30*/  PRMT R9, R66, 0x7632, R9 ;  /* 0x0000763242097816 */ /* 0x004fc60000000009 */
[----:B------:R0:W-:Y:S04]  /*9a40*/  @P2 STG.E.U16 desc[UR16][R12.64], R5 ;  /* 0x000000050c002986 */ /* 0x0001e8000c101510 */
[----:B------:R0:W-:Y:S04]  /*9a50*/  @P1 STG.E.U16 desc[UR16][R6.64], R66 ;  /* 0x0000004206001986 */ /* 0x0001e8000c101510 */
[----:B------:R0:W-:Y:S01]  /*9a60*/  @P0 STG.E.U16 desc[UR16][R2.64], R9 ;  /* 0x0000000902000986 */ /* 0x0001e2000c101510 */
[----:B-1----:R-:W-:Y:S06]  /*9a70*/  BAR.SYNC.DEFER_BLOCKING 0x0 ;  /* 0x0000000000007b1d */ /* 0x002fec0000010000 */
[----:B------:R-:W-:Y:S05]  /*9a80*/  BRA.U UP0, `(.L_x_20) ;  /* 0x0000000100a07547 */ /* 0x000fea000b800000 */
[----:B------:R-:W1:Y:S01]  /*9a90*/  S2UR UR5, SR_CgaCtaId ;  /* 0x00000000000579c3 */ /* 0x000e620000008800 */
[----:B------:R-:W-:Y:S01]  /*9aa0*/  NOP ;  /* 0x0000000000007918 */ /* 0x000fe20000000000 */
[----:B------:R-:W-:Y:S01]  /*9ab0*/  UMOV UR4, 0x50 ;  /* 0x0000005000047882 */ /* 0x000fe20000000000 */
[----:B------:R-:W-:Y:S02]  /*9ac0*/  IMAD.U32 R0, RZ, RZ, UR18 ;  /* 0x00000012ff007e24 */ /* 0x000fe4000f8e00ff */
[----:B0-----:R-:W-:Y:S02]  /*9ad0*/  IMAD.MOV.U32 R3, RZ, RZ, 0xf ;  /* 0x0000000fff037424 */ /* 0x001fe400078e00ff */
[----:B------:R-:W-:Y:S01]  /*9ae0*/  IMAD.MOV.U32 R7, RZ, RZ, 0x1 ;  /* 0x00000001ff077424 */ /* 0x000fe200078e00ff */
[----:B------:R-:W-:-:S04]  /*9af0*/  LOP3.LUT R0, R0, 0xffff, RZ, 0xc0, !PT ;  /* 0x0000ffff00007812 */ /* 0x000fc800078ec0ff */
[----:B------:R-:W-:-:S05]  /*9b00*/  SHF.R.U32.HI R0, RZ, 0x5, R0 ;  /* 0x00000005ff007819 */ /* 0x000fca0000011600 */
[----:B------:R-:W-:Y:S01]  /*9b10*/  VIADD R2, R0, 0x10 ;  /* 0x0000001000027836 */ /* 0x000fe20000000000 */
[----:B------:R-:W-:Y:S01]  /*9b20*/  SHF.L.U32 R0, R3, R0, RZ ;  /* 0x0000000003007219 */ /* 0x000fe200000006ff */
[----:B-1----:R-:W-:-:S03]  /*9b30*/  ULEA UR6, UR5, UR4, 0x18 ;  /* 0x0000000405067291 */ /* 0x002fc6000f8ec0ff */
[----:B------:R-:W-:-:S04]  /*9b40*/  SHF.L.U32 R3, R7, R2, RZ ;  /* 0x0000000207037219 */ /* 0x000fc800000006ff */
[----:B------:R-:W-:Y:S02]  /*9b50*/  LOP3.LUT R0, R3, R0, RZ, 0xfc, !PT ;  /* 0x0000000003007212 */ /* 0x000fe400078efcff */
[----:B------:R-:W0:Y:S02]  /*9b60*/  LDS R5, [UR6] ;  /* 0x00000006ff057984 */ /* 0x000e240008000800 */
[C---:B------:R-:W-:Y:S02]  /*9b70*/  LOP3.LUT R2, R0.reuse, 0xffff, RZ, 0xc0, !PT ;  /* 0x0000ffff00027812 */ /* 0x040fe400078ec0ff */
[----:B0-----:R-:W-:-:S04]  /*9b80*/  LOP3.LUT R3, R0, 0xffff, R5, 0x80, !PT ;  /* 0x0000ffff00037812 */ /* 0x001fc800078e8005 */
[----:B------:R-:W-:-:S13]  /*9b90*/  ISETP.NE.AND P0, PT, R3, R2, PT ;  /* 0x000000020300720c */ /* 0x000fda0003f05270 */
[----:B------:R-:W-:Y:S05]  /*9ba0*/  @P0 BRA `(.L_x_21) ;  /* 0x0000000000500947 */ /* 0x000fea0003800000 */
[----:B------:R-:W-:Y:S02]  /*9bb0*/  SHF.R.U32.HI R5, RZ, 0x10, R5 ;  /* 0x00000010ff057819 */ /* 0x000fe40000011605 */
[----:B------:R-:W-:-:S04]  /*9bc0*/  SHF.R.U32.HI R2, RZ, 0x10, R0 ;  /* 0x00000010ff027819 */ /* 0x000fc80000011600 */
[----:B------:R-:W-:-:S04]  /*9bd0*/  LOP3.LUT R5, R5, R2, RZ, 0xc0, !PT ;  /* 0x0000000205057212 */ /* 0x000fc800078ec0ff */
[----:B------:R-:W-:-:S13]  /*9be0*/  ISETP.NE.AND P0, PT, R5, R2, PT ;  /* 0x000000020500720c */ /* 0x000fda0003f05270 */
[----:B------:R-:W-:Y:S05]  /*9bf0*/  @P0 BRA `(.L_x_22) ;  /* 0x0000000000300947 */ /* 0x000fea0003800000 */
[----:B------:R-:W-:Y:S01]  /*9c00*/  R2UR UR4, R0 ;  /* 0x00000000000472ca */ /* 0x000fe200000e0000 */
[----:B------:R-:W-:Y:S01]  /*9c10*/  VOTEU.ANY UR5, UPT, PT ;  /* 0x0000000000057886 */ /* 0x000fe200038e0100 */
[----:B------:R-:W0:Y:S01]  /*9c20*/  S2R R0, SR_LANEID ;  /* 0x0000000000007919 */ /* 0x000e220000000000 */
[----:B------:R-:W-:-:S10]  /*9c30*/  UFLO.U32 UR5, UR5 ;  /* 0x00000005000572bd */ /* 0x000fd400080e0000 */
[----:B------:R-:W-:-:S06]  /*9c40*/  ULOP3.LUT UR4, URZ, UR4, URZ, 0x33, !UPT ;  /* 0x00000004ff047292 */ /* 0x000fcc000f8e33ff */
[----:B------:R-:W-:-:S04]  /*9c50*/  IMAD.U32 R2, RZ, RZ, UR4 ;  /* 0x00000004ff027e24 */ /* 0x000fc8000f8e00ff */
[----:B------:R-:W1:Y:S02]  /*9c60*/  REDUX UR7, R2 ;  /* 0x00000000020773c4 */ /* 0x000e640000000000 */
[----:B------:R2:W-:Y:S01]  /*9c70*/  UTCATOMSWS.AND URZ, UR4 ;  /* 0x0000000400ff79e3 */ /* 0x0005e20008000000 */
[----:B0-----:R-:W-:Y:S01]  /*9c80*/  ISETP.EQ.U32.AND P0, PT, R0, UR5, PT ;  /* 0x0000000500007c0c */ /* 0x001fe2000bf02070 */
[----:B-1----:R-:W-:-:S12]  /*9c90*/  IMAD.U32 R0, RZ, RZ, UR7 ;  /* 0x00000007ff007e24 */ /* 0x002fd8000f8e00ff */
[----:B------:R2:W-:Y:S01]  /*9ca0*/  @P0 ATOMS.AND RZ, [UR6], R0 ;  /* 0x00000000ffff098c */ /* 0x0005e2000a800006 */
[----:B------:R-:W-:Y:S05]  /*9cb0*/  BRA `(.L_x_20) ;  /* 0x0000000000147947 */ /* 0x000fea0003800000 */
.L_x_22:
[----:B------:R-:W-:-:S07]  /*9cc0*/  MOV R2, 0x9ce0 ;  /* 0x00009ce000027802 */ /* 0x000fce0000000f00 */
[----:B------:R-:W-:Y:S05]  /*9cd0*/  CALL.REL.NOINC `($__internal_0_$__cuda_sm10x_tcgen05_guardrail_trap_col_being_dealloced_not_returned_by_alloc) ;  /* 0x00000000005c7944 */ /* 0x000fea0003c00000 */
[----:B------:R-:W-:Y:S05]  /*9ce0*/  BRA `(.L_x_20) ;  /* 0x0000000000087947 */ /* 0x000fea0003800000 */
.L_x_21:
[----:B------:R-:W-:-:S07]  /*9cf0*/  MOV R2, 0x9d10 ;  /* 0x00009d1000027802 */ /* 0x000fce0000000f00 */
[----:B------:R-:W-:Y:S05]  /*9d00*/  CALL.REL.NOINC `($__internal_2_$__cuda_sm10x_tcgen05_guardrail_trap_unallocated_columns_being_dealloced) ;  /* 0x0000000000687944 */ /* 0x000fea0003c00000 */
.L_x_20:
[----:B------:R-:W-:Y:S01]  /*9d10*/  NOP ;  /* 0x0000000000007918 */ /* 0x000fe20000000000 */
[----:B--2---:R-:W-:Y:S05]  /*9d20*/  EXIT ;  /* 0x000000000000794d */ /* 0x004fea0003800000 */
.L_x_7:
[----:B------:R-:W-:-:S07]  /*9d30*/  IMAD.MOV.U32 R5, RZ, RZ, R4 ;  /* 0x000000ffff057224 */ /* 0x000fce00078e0004 */
.L_x_23:
[----:B0-----:R0:W1:Y:S02]  /*9d40*/  SYNCS.PHASECHK.TRANS64.TRYWAIT P1, [R9+URZ], R5 ;  /* 0x00000005090075a7 */ /* 0x00106400080211ff */
[----:B-1----:R-:W-:Y:S05]  /*9d50*/  @!P1 NANOSLEEP.SYNCS 0x989680 ;  /* 0x009896800000995d */ /* 0x002fea0003900000 */
[----:B------:R-:W1:Y:S02]  /*9d60*/  @!P1 SYNCS.PHASECHK.TRANS64 P1, [R9+URZ], R5 ;  /* 0x00000005090095a7 */ /* 0x000e6400080210ff */
[----:B-1----:R-:W-:Y:S05]  /*9d70*/  @!P1 BRA `(.L_x_23) ;  /* 0xfffffffc00f09947 */ /* 0x002fea000383ffff */
[----:B------:R-:W-:Y:S05]  /*9d80*/  BRA `(.L_x_6) ;  /* 0xffffff6400687947 */ /* 0x000fea000383ffff */
.L_x_10:
[----:B------:R-:W-:-:S07]  /*9d90*/  IMAD.MOV.U32 R5, RZ, RZ, R4 ;  /* 0x000000ffff057224 */ /* 0x000fce00078e0004 */
.L_x_24:
[----:B0-----:R0:W1:Y:S02]  /*9da0*/  SYNCS.PHASECHK.TRANS64.TRYWAIT P0, [R11+URZ], R5 ;  /* 0x000000050b0075a7 */ /* 0x00106400080011ff */
[----:B-1----:R-:W-:Y:S05]  /*9db0*/  @!P0 NANOSLEEP.SYNCS 0x989680 ;  /* 0x009896800000895d */ /* 0x002fea0003900000 */
[----:B------:R-:W1:Y:S02]  /*9dc0*/  @!P0 SYNCS.PHASECHK.TRANS64 P0, [R11+URZ], R5 ;  /* 0x000000050b0085a7 */ /* 0x000e6400080010ff */
[----:B-1----:R-:W-:Y:S05]  /*9dd0*/  @!P0 BRA `(.L_x_24) ;  /* 0xfffffffc00f08947 */ /* 0x002fea000383ffff */
[----:B------:R-:W-:Y:S05]  /*9de0*/  BRA `(.L_x_9) ;  /* 0xffffff6400cc7947 */ /* 0x000fea000383ffff */
.L_x_15:
[----:B------:R-:W0:Y:S02]  /*9df0*/  SYNCS.PHASECHK.TRANS64.TRYWAIT P2, [UR8], R7 ;  /* 0x00000007ff0075a7 */ /* 0x000e240008041108 */
[----:B0-----:R-:W-:Y:S05]  /*9e00*/  @!P2 BRA `(.L_x_15) ;  /* 0xfffffffc00f8a947 */ /* 0x001fea000383ffff */
[----:B------:R-:W-:Y:S05]  /*9e10*/  BRA `(.L_x_25) ;  /* 0xffffffd400847947 */ /* 0x000fea000383ffff */
.L_x_19:
[----:B------:R-:W0:Y:S02]  /*9e20*/  SYNCS.PHASECHK.TRANS64.TRYWAIT P0, [UR8], R3 ;  /* 0x00000003ff0075a7 */ /* 0x000e240008001108 */
[----:B0-----:R-:W-:Y:S05]  /*9e30*/  @!P0 BRA `(.L_x_19) ;  /* 0xfffffffc00f88947 */ /* 0x001fea000383ffff */
[----:B------:R-:W-:Y:S05]  /*9e40*/  BRA `(.L_x_18) ;  /* 0xffffffdc00e47947 */ /* 0x000fea000383ffff */
        .weak           $__internal_0_$__cuda_sm10x_tcgen05_guardrail_trap_col_being_dealloced_not_returned_by_alloc
        .type           $__internal_0_$__cuda_sm10x_tcgen05_guardrail_trap_col_being_dealloced_not_returned_by_alloc,@function
        .size           $__internal_0_$__cuda_sm10x_tcgen05_guardrail_trap_col_being_dealloced_not_returned_by_alloc,($__internal_1_$__cuda_sm10x_tcgen05_guardrail_trap_phase_invalid_during_alloc - $__internal_0_$__cuda_sm10x_tcgen05_guardrail_trap_col_being_dealloced_not_returned_by_alloc)
$__internal_0_$__cuda_sm10x_tcgen05_guardrail_trap_col_being_dealloced_not_returned_by_alloc:
[----:B------:R-:W-:Y:S05]  /*9e50*/  BPT.TRAP 0x1 ;  /* 0x000000040000795c */ /* 0x000fea0000300000 */
[----:B------:R-:W-:-:S04]  /*9e60*/  IMAD.MOV.U32 R3, RZ, RZ, 0x0 ;  /* 0x00000000ff037424 */ /* 0x000fc800078e00ff */
[----:B------:R-:W-:Y:S05]  /*9e70*/  RET.REL.NODEC R2 `(matmul_kernel) ;  /* 0xffffff6002607950 */ /* 0x000fea0003c3ffff */
        .weak           $__internal_1_$__cuda_sm10x_tcgen05_guardrail_trap_phase_invalid_during_alloc
        .type           $__internal_1_$__cuda_sm10x_tcgen05_guardrail_trap_phase_invalid_during_alloc,@function
        .size           $__internal_1_$__cuda_sm10x_tcgen05_guardrail_trap_phase_invalid_during_alloc,($__internal_2_$__cuda_sm10x_tcgen05_guardrail_trap_unallocated_columns_being_dealloced - $__internal_1_$__cuda_sm10x_tcgen05_guardrail_trap_phase_invalid_during_alloc)
$__internal_1_$__cuda_sm10x_tcgen05_guardrail_trap_phase_invalid_during_alloc:
[----:B------:R-:W-:Y:S05]  /*9e80*/  BPT.TRAP 0x1 ;  /* 0x000000040000795c */ /* 0x000fea0000300000 */
[----:B------:R-:W-:-:S04]  /*9e90*/  IMAD.MOV.U32 R5, RZ, RZ, 0x0 ;  /* 0x00000000ff057424 */ /* 0x000fc800078e00ff */
[----:B------:R-:W-:Y:S05]  /*9ea0*/  RET.REL.NODEC R4 `(matmul_kernel) ;  /* 0xffffff6004547950 */ /* 0x000fea0003c3ffff */
        .weak           $__internal_2_$__cuda_sm10x_tcgen05_guardrail_trap_unallocated_columns_being_dealloced
        .type           $__internal_2_$__cuda_sm10x_tcgen05_guardrail_trap_unallocated_columns_being_dealloced,@function
        .size           $__internal_2_$__cuda_sm10x_tcgen05_guardrail_trap_unallocated_columns_being_dealloced,(.L_x_29 - $__internal_2_$__cuda_sm10x_tcgen05_guardrail_trap_unallocated_columns_being_dealloced)
$__internal_2_$__cuda_sm10x_tcgen05_guardrail_trap_unallocated_columns_being_dealloced:
[----:B------:R-:W-:Y:S05]  /*9eb0*/  BPT.TRAP 0x1 ;  /* 0x000000040000795c */ /* 0x000fea0000300000 */
[----:B------:R-:W-:-:S04]  /*9ec0*/  IMAD.MOV.U32 R3, RZ, RZ, 0x0 ;  /* 0x00000000ff037424 */ /* 0x000fc800078e00ff */
[----:B------:R-:W-:Y:S05]  /*9ed0*/  RET.REL.NODEC R2 `(matmul_kernel) ;  /* 0xffffff6002487950 */ /* 0x000fea0003c3ffff */
.L_x_26:
[----:B------:R-:W-:-:S00]  /*9ee0*/  BRA `(.L_x_26) ;  /* 0xfffffffc00fc7947 */ /* 0x000fc0000383ffff */
[----:B------:R-:W-:-:S00]  /*9ef0*/  NOP ;  /* 0x0000000000007918 */ /* 0x000fc00000000000 */
        /* <DEDUP_REMOVED lines=8> */
.L_x_29:


//--------------------- .nv.shared.matmul_kernel  --------------------------
	.section	.nv.shared.matmul_kernel,"aw",@nobits
	.sectionflags	@""
	.align	16
	.zero		1024


//--------------------- .nv.shared.reserved.0     --------------------------
	.section	.nv.shared.reserved.0,"aw",@nobits
	.align	8
	.weak		__nv_reservedSMEM_offset_0_alias
	.size		__nv_reservedSMEM_offset_0_alias, 0, 64
	.other		__nv_reservedSMEM_offset_0_alias,@"STO_CUDA_RESERVED_SHARED STV_DEFAULT"
__nv_reservedSMEM_offset_0_alias:
	.zero		0
.nv.shared.reserved.0:
	.zero		64
	.weak		__nv_reservedSMEM_allocation_phase
	.type		__nv_reservedSMEM_allocation_phase,@object
	.size		__nv_reservedSMEM_allocation_phase,(.L_0 - __nv_reservedSMEM_allocation_phase)
__nv_reservedSMEM_allocation_phase:
	.zero		1
.L_0:
	.zero		7
	.weak		__nv_reservedSMEM_devtool_atexit_pc
	.type		__nv_reservedSMEM_devtool_atexit_pc,@object
	.size		__nv_reservedSMEM_devtool_atexit_pc,(__nv_reservedSMEM_allocation_mask - __nv_reservedSMEM_devtool_atexit_pc)
__nv_reservedSMEM_devtool_atexit_pc:
	.zero		8
	.weak		__nv_reservedSMEM_allocation_mask
	.type		__nv_reservedSMEM_allocation_mask,@object
	.size		__nv_reservedSMEM_allocation_mask,(.L_2 - __nv_reservedSMEM_allocation_mask)
__nv_reservedSMEM_allocation_mask:
	.zero		4
.L_2:
	.zero		4
	.weak		__nv_reservedSMEM_tmem_allocation_pipeline_mbarrier
	.type		__nv_reservedSMEM_tmem_allocation_pipeline_mbarrier,@object
	.size		__nv_reservedSMEM_tmem_allocation_pipeline_mbarrier,(__nv_reservedSMEM_tmem_allocation_pipeline_mbarrier_parity - __nv_reservedSMEM_tmem_allocation_pipeline_mbarrier)
__nv_reservedSMEM_tmem_allocation_pipeline_mbarrier:
	.zero		8
	.weak		__nv_reservedSMEM_tmem_allocation_pipeline_mbarrier_parity
	.type		__nv_reservedSMEM_tmem_allocation_pipeline_mbarrier_parity,@object
	.size		__nv_reservedSMEM_tmem_allocation_pipeline_mbarrier_parity,(.L_4 - __nv_reservedSMEM_tmem_allocation_pipeline_mbarrier_parity)
__nv_reservedSMEM_tmem_allocation_pipeline_mbarrier_parity:
	.zero		4
.L_4:


//--------------------- .nv.constant0.matmul_kernel --------------------------
	.section	.nv.constant0.matmul_kernel,"a",@progbits
	.sectionflags	@""
	.align	4
.nv.constant0.matmul_kernel:
	.zero		976


//--------------------- SYMBOLS --------------------------

	.type		.nv.reservedSmem.offset0,@object
	.size		.nv.reservedSmem.offset0,0x4
	.type		.nv.reservedSmem.cap,@object
	.size		.nv.reservedSmem.cap,0x4
